def attn_fwd(
    Q,
    K,
    V,
    Out,
    Lse,
    sm_scale,
    stride_qz,
    stride_qh,
    stride_qm,
    stride_qk,
    stride_kz,
    stride_kh,
    stride_kn,
    stride_kk,
    stride_vz,
    stride_vh,
    stride_vn,
    stride_vk,
    stride_oz,
    stride_oh,
    stride_om,
    stride_ok,
    seqlen_q,
    seqlen_k,
    BLOCK_M: tl.constexpr,
    BLOCK_N: tl.constexpr,
    HEAD_DIM: tl.constexpr,
    CAUSAL: tl.constexpr,
):
    start_m = tl.program_id(0)
    off_hz = tl.program_id(1)
    q_off = off_hz * stride_qh
    k_off = off_hz * stride_kh
    v_off = off_hz * stride_vh
    offs_m = start_m * BLOCK_M + tl.arange(0, BLOCK_M)
    offs_d = tl.arange(0, HEAD_DIM)
    offs_n = tl.arange(0, BLOCK_N)
    q_ptrs = Q + q_off + offs_m[:, None] * stride_qm + offs_d[None, :] * stride_qk
    k_ptrs = K + k_off + offs_d[:, None] * stride_kk + offs_n[None, :] * stride_kn
    v_ptrs = V + v_off + offs_n[:, None] * stride_vn + offs_d[None, :] * stride_vk
    m_i = tl.full([BLOCK_M], float("-inf"), dtype=tl.float32)
    l_i = tl.zeros([BLOCK_M], dtype=tl.float32) + 1.0
    acc = tl.zeros([BLOCK_M, HEAD_DIM], dtype=tl.float32)
    q = tl.load(q_ptrs)
    acc, l_i, m_i = _attn_fwd_inner(
        acc,
        l_i,
        m_i,
        q,
        k_ptrs,
        v_ptrs,
        sm_scale,
        stride_kn,
        stride_vn,
        start_m,
        seqlen_k,
        BLOCK_M,
        BLOCK_N,
        HEAD_DIM,
        CAUSAL,
    )
    acc = acc / l_i[:, None]
    lse = m_i + tl.math.log2(l_i) / 1.4426950408889634
    o_ptrs = (
        Out
        + off_hz * stride_oh
        + offs_m[:, None] * stride_om
        + offs_d[None, :] * stride_ok
    )
    tl.store(o_ptrs, acc.to(Out.dtype.element_ty))
    tl.store(Lse + off_hz * seqlen_q + offs_m, lse)

# config = {"BLOCK_M": 64, "BLOCK_N": 64, "HEAD_DIM": 128, "arch": "sm_80", "causal": false, "dtype": "fp16", "num_stages": 2, "num_warps": 4}
# arch = sm_80


// ===== COMPILED SASS (sm_80) =====

	.target	sm_80

	.elftype	@"ET_EXEC"


//--------------------- .note.nv.tkinfo           --------------------------
	.section	.note.nv.tkinfo,"",@"SHT_NOTE"
	.sectionflags	@"SHF_NOTE_NV_TKINFO"
	.tkinfo
        /*0018*/ 	.word	0x00000002
        /*0030*/ 	.string	""
        /*0030*/ 	.string	"ptxas"
        /*0030*/ 	.string	"Cuda compilation tools, release 13.0, V13.0.88"
        /*0030*/ 	.string	"Build cuda_13.0.r13.0/compiler.36424714_0"
        /*0030*/ 	.string	"-v  -suppress-debug-info  -lineinfo  -arch sm_80 "



//--------------------- .note.nv.cuinfo           --------------------------
	.section	.note.nv.cuinfo,"",@"SHT_NOTE"
	.sectionflags	@"SHF_NOTE_NV_CUINFO"
        /*0018*/ 	.short	0x0002
        /*001a*/ 	.short	0x0050
        /*001c*/ 	.short	0x0082
	.zero		2


//--------------------- .nv.info                  --------------------------
	.section	.nv.info,"",@"SHT_CUDA_INFO"
	.align	4


	//----- nvinfo : EIATTR_REGCOUNT
	.align		4
        /*0000*/ 	.byte	0x04, 0x2f
        /*0002*/ 	.short	(.L_2 - .L_1)
	.align		4
.L_1:
        /*0004*/ 	.word	index@(attn_fwd)
        /*0008*/ 	.word	0x000000ff


	//----- nvinfo : EIATTR_FRAME_SIZE
	.align		4
.L_2:
        /*000c*/ 	.byte	0x04, 0x11
        /*000e*/ 	.short	(.L_4 - .L_3)
	.align		4
.L_3:
        /*0010*/ 	.word	index@(attn_fwd)
        /*0014*/ 	.word	0x00000340


	//----- nvinfo : EIATTR_MIN_STACK_SIZE
	.align		4
.L_4:
        /*0018*/ 	.byte	0x04, 0x12
        /*001a*/ 	.short	(.L_6 - .L_5)
	.align		4
.L_5:
        /*001c*/ 	.word	index@(attn_fwd)
        /*0020*/ 	.word	0x00000340
.L_6:


//--------------------- .nv.info.attn_fwd         --------------------------
	.section	.nv.info.attn_fwd,"",@"SHT_CUDA_INFO"
	.sectionflags	@""
	.align	4


	//----- nvinfo : EIATTR_CUDA_API_VERSION
	.align		4
        /*0000*/ 	.byte	0x04, 0x37
        /*0002*/ 	.short	(.L_8 - .L_7)
.L_7:
        /*0004*/ 	.word	0x00000082


	//----- nvinfo : EIATTR_SW2861232_WAR
	.align		4
.L_8:
        /*0008*/ 	.byte	0x01, 0x35
	.zero		2


	//----- nvinfo : EIATTR_PARAM_CBANK
	.align		4
        /*000c*/ 	.byte	0x04, 0x0a
        /*000e*/ 	.short	(.L_10 - .L_9)
	.align		4
.L_9:
        /*0010*/ 	.word	index@(.nv.constant0.attn_fwd)
        /*0014*/ 	.short	0x0160
        /*0016*/ 	.short	0x0088


	//----- nvinfo : EIATTR_CBANK_PARAM_SIZE
	.align		4
.L_10:
        /*0018*/ 	.byte	0x03, 0x19
        /*001a*/ 	.short	0x0088


	//----- nvinfo : EIATTR_KPARAM_INFO
	.align		4
        /*001c*/ 	.byte	0x04, 0x17
        /*001e*/ 	.short	(.L_12 - .L_11)
.L_11:
        /*0020*/ 	.word	0x00000000
        /*0024*/ 	.short	0x0019
        /*0026*/ 	.short	0x0080
        /*0028*/ 	.byte	0x00, 0xf4, 0x21, 0x00


	//----- nvinfo : EIATTR_KPARAM_INFO
	.align		4
.L_12:
        /*002c*/ 	.byte	0x04, 0x17
        /*002e*/ 	.short	(.L_14 - .L_13)
.L_13:
        /*0030*/ 	.word	0x00000000
        /*0034*/ 	.short	0x0018
        /*0036*/ 	.short	0x0078
        /*0038*/ 	.byte	0x00, 0xf4, 0x21, 0x00


	//----- nvinfo : EIATTR_KPARAM_INFO
	.align		4
.L_14:
        /*003c*/ 	.byte	0x04, 0x17
        /*003e*/ 	.short	(.L_16 - .L_15)
.L_15:
        /*0040*/ 	.word	0x00000000
        /*0044*/ 	.short	0x0017
        /*0046*/ 	.short	0x0070
        /*0048*/ 	.byte	0x00, 0xf0, 0x11, 0x00


	//----- nvinfo : EIATTR_KPARAM_INFO
	.align		4
.L_16:
        /*004c*/ 	.byte	0x04, 0x17
        /*004e*/ 	.short	(.L_18 - .L_17)
.L_17:
        /*0050*/ 	.word	0x00000000
        /*0054*/ 	.short	0x0016
        /*0056*/ 	.short	0x006c
        /*0058*/ 	.byte	0x00, 0xf0, 0x11, 0x00


	//----- nvinfo : EIATTR_KPARAM_INFO
	.align		4
.L_18:
        /*005c*/ 	.byte	0x04, 0x17
        /*005e*/ 	.short	(.L_20 - .L_19)
.L_19:
        /*0060*/ 	.word	0x00000000
        /*0064*/ 	.short	0x0015
        /*0066*/ 	.short	0x0068
        /*0068*/ 	.byte	0x00, 0xf0, 0x11, 0x00


	//----- nvinfo : EIATTR_KPARAM_INFO
	.align		4
.L_20:
        /*006c*/ 	.byte	0x04, 0x17
        /*006e*/ 	.short	(.L_22 - .L_21)
.L_21:
        /*0070*/ 	.word	0x00000000
        /*0074*/ 	.short	0x0014
        /*0076*/ 	.short	0x0064
        /*0078*/ 	.byte	0x00, 0xf0, 0x11, 0x00


	//----- nvinfo : EIATTR_KPARAM_INFO
	.align		4
.L_22:
        /*007c*/ 	.byte	0x04, 0x17
        /*007e*/ 	.short	(.L_24 - .L_23)
.L_23:
        /*0080*/ 	.word	0x00000000
        /*0084*/ 	.short	0x0013
        /*0086*/ 	.short	0x0060
        /*0088*/ 	.byte	0x00, 0xf0, 0x11, 0x00


	//----- nvinfo : EIATTR_KPARAM_INFO
	.align		4
.L_24:
        /*008c*/ 	.byte	0x04, 0x17
        /*008e*/ 	.short	(.L_26 - .L_25)
.L_25:
        /*0090*/ 	.word	0x00000000
        /*0094*/ 	.short	0x0012
        /*0096*/ 	.short	0x005c
        /*0098*/ 	.byte	0x00, 0xf0, 0x11, 0x00


	//----- nvinfo : EIATTR_KPARAM_INFO
	.align		4
.L_26:
        /*009c*/ 	.byte	0x04, 0x17
        /*009e*/ 	.short	(.L_28 - .L_27)
.L_27:
        /*00a0*/ 	.word	0x00000000
        /*00a4*/ 	.short	0x0011
        /*00a6*/ 	.short	0x0058
        /*00a8*/ 	.byte	0x00, 0xf0, 0x11, 0x00


	//----- nvinfo : EIATTR_KPARAM_INFO
	.align		4
.L_28:
        /*00ac*/ 	.byte	0x04, 0x17
        /*00ae*/ 	.short	(.L_30 - .L_29)
.L_29:
        /*00b0*/ 	.word	0x00000000
        /*00b4*/ 	.short	0x0010
        /*00b6*/ 	.short	0x0054
        /*00b8*/ 	.byte	0x00, 0xf0, 0x11, 0x00


	//----- nvinfo : EIATTR_KPARAM_INFO
	.align		4
.L_30:
        /*00bc*/ 	.byte	0x04, 0x17
        /*00be*/ 	.short	(.L_32 - .L_31)
.L_31:
        /*00c0*/ 	.word	0x00000000
        /*00c4*/ 	.short	0x000f
        /*00c6*/ 	.short	0x0050
        /*00c8*/ 	.byte	0x00, 0xf0, 0x11, 0x00


	//----- nvinfo : EIATTR_KPARAM_INFO
	.align		4
.L_32:
        /*00cc*/ 	.byte	0x04, 0x17
        /*00ce*/ 	.short	(.L_34 - .L_33)
.L_33:
        /*00d0*/ 	.word	0x00000000
        /*00d4*/ 	.short	0x000e
        /*00d6*/ 	.short	0x004c
        /*00d8*/ 	.byte	0x00, 0xf0, 0x11, 0x00


	//----- nvinfo : EIATTR_KPARAM_INFO
	.align		4
.L_34:
        /*00dc*/ 	.byte	0x04, 0x17
        /*00de*/ 	.short	(.L_36 - .L_35)
.L_35:
        /*00e0*/ 	.word	0x00000000
        /*00e4*/ 	.short	0x000d
        /*00e6*/ 	.short	0x0048
        /*00e8*/ 	.byte	0x00, 0xf0, 0x11, 0x00


	//----- nvinfo : EIATTR_KPARAM_INFO
	.align		4
.L_36:
        /*00ec*/ 	.byte	0x04, 0x17
        /*00ee*/ 	.short	(.L_38 - .L_37)
.L_37:
        /*00f0*/ 	.word	0x00000000
        /*00f4*/ 	.short	0x000c
        /*00f6*/ 	.short	0x0044
        /*00f8*/ 	.byte	0x00, 0xf0, 0x11, 0x00


	//----- nvinfo : EIATTR_KPARAM_INFO
	.align		4
.L_38:
        /*00fc*/ 	.byte	0x04, 0x17
        /*00fe*/ 	.short	(.L_40 - .L_39)
.L_39:
        /*0100*/ 	.word	0x00000000
        /*0104*/ 	.short	0x000b
        /*0106*/ 	.short	0x0040
        /*0108*/ 	.byte	0x00, 0xf0, 0x11, 0x00


	//----- nvinfo : EIATTR_KPARAM_INFO
	.align		4
.L_40:
        /*010c*/ 	.byte	0x04, 0x17
        /*010e*/ 	.short	(.L_42 - .L_41)
.L_41:
        /*0110*/ 	.word	0x00000000
        /*0114*/ 	.short	0x000a
        /*0116*/ 	.short	0x003c
        /*0118*/ 	.byte	0x00, 0xf0, 0x11, 0x00


	//----- nvinfo : EIATTR_KPARAM_INFO
	.align		4
.L_42:
        /*011c*/ 	.byte	0x04, 0x17
        /*011e*/ 	.short	(.L_44 - .L_43)
.L_43:
        /*0120*/ 	.word	0x00000000
        /*0124*/ 	.short	0x0009
        /*0126*/ 	.short	0x0038
        /*0128*/ 	.byte	0x00, 0xf0, 0x11, 0x00


	//----- nvinfo : EIATTR_KPARAM_INFO
	.align		4
.L_44:
        /*012c*/ 	.byte	0x04, 0x17
        /*012e*/ 	.short	(.L_46 - .L_45)
.L_45:
        /*0130*/ 	.word	0x00000000
        /*0134*/ 	.short	0x0008
        /*0136*/ 	.short	0x0034
        /*0138*/ 	.byte	0x00, 0xf0, 0x11, 0x00


	//----- nvinfo : EIATTR_KPARAM_INFO
	.align		4
.L_46:
        /*013c*/ 	.byte	0x04, 0x17
        /*013e*/ 	.short	(.L_48 - .L_47)
.L_47:
        /*0140*/ 	.word	0x00000000
        /*0144*/ 	.short	0x0007
        /*0146*/ 	.short	0x0030
        /*0148*/ 	.byte	0x00, 0xf0, 0x11, 0x00


	//----- nvinfo : EIATTR_KPARAM_INFO
	.align		4
.L_48:
        /*014c*/ 	.byte	0x04, 0x17
        /*014e*/ 	.short	(.L_50 - .L_49)
.L_49:
        /*0150*/ 	.word	0x00000000
        /*0154*/ 	.short	0x0006
        /*0156*/ 	.short	0x002c
        /*0158*/ 	.byte	0x00, 0xf0, 0x11, 0x00


	//----- nvinfo : EIATTR_KPARAM_INFO
	.align		4
.L_50:
        /*015c*/ 	.byte	0x04, 0x17
        /*015e*/ 	.short	(.L_52 - .L_51)
.L_51:
        /*0160*/ 	.word	0x00000000
        /*0164*/ 	.short	0x0005
        /*0166*/ 	.short	0x0028
        /*0168*/ 	.byte	0x00, 0xf0, 0x11, 0x00


	//----- nvinfo : EIATTR_KPARAM_INFO
	.align		4
.L_52:
        /*016c*/ 	.byte	0x04, 0x17
        /*016e*/ 	.short	(.L_54 - .L_53)
.L_53:
        /*0170*/ 	.word	0x00000000
        /*0174*/ 	.short	0x0004
        /*0176*/ 	.short	0x0020
        /*0178*/ 	.byte	0x00, 0xf4, 0x21, 0x00


	//----- nvinfo : EIATTR_KPARAM_INFO
	.align		4
.L_54:
        /*017c*/ 	.byte	0x04, 0x17
        /*017e*/ 	.short	(.L_56 - .L_55)
.L_55:
        /*0180*/ 	.word	0x00000000
        /*0184*/ 	.short	0x0003
        /*0186*/ 	.short	0x0018
        /*0188*/ 	.byte	0x00, 0xf4, 0x21, 0x00


	//----- nvinfo : EIATTR_KPARAM_INFO
	.align		4
.L_56:
        /*018c*/ 	.byte	0x04, 0x17
        /*018e*/ 	.short	(.L_58 - .L_57)
.L_57:
        /*0190*/ 	.word	0x00000000
        /*0194*/ 	.short	0x0002
        /*0196*/ 	.short	0x0010
        /*0198*/ 	.byte	0x00, 0xf4, 0x21, 0x00


	//----- nvinfo : EIATTR_KPARAM_INFO
	.align		4
.L_58:
        /*019c*/ 	.byte	0x04, 0x17
        /*019e*/ 	.short	(.L_60 - .L_59)
.L_59:
        /*01a0*/ 	.word	0x00000000
        /*01a4*/ 	.short	0x0001
        /*01a6*/ 	.short	0x0008
        /*01a8*/ 	.byte	0x00, 0xf4, 0x21, 0x00


	//----- nvinfo : EIATTR_KPARAM_INFO
	.align		4
.L_60:
        /*01ac*/ 	.byte	0x04, 0x17
        /*01ae*/ 	.short	(.L_62 - .L_61)
.L_61:
        /*01b0*/ 	.word	0x00000000
        /*01b4*/ 	.short	0x0000
        /*01b6*/ 	.short	0x0000
        /*01b8*/ 	.byte	0x00, 0xf4, 0x21, 0x00


	//----- nvinfo : EIATTR_MAXREG_COUNT
	.align		4
.L_62:
        /*01bc*/ 	.byte	0x03, 0x1b
        /*01be*/ 	.short	0x00ff


	//----- nvinfo : EIATTR_NUM_BARRIERS
	.align		4
        /*01c0*/ 	.byte	0x02, 0x4c
        /*01c2*/ 	.byte	0x01
	.zero		1


	//----- nvinfo : EIATTR_ANNOTATIONS
	.align		4
        /*01c4*/ 	.byte	0x04, 0x55
        /*01c6*/ 	.short	(.L_64 - .L_63)


	//   ....[0]....
.L_63:
        /*01c8*/ 	.word	0x00000001
        /*01cc*/ 	.byte	0xd0, 0x00, 0x00, 0x00, 0x01, 0x00, 0x00, 0x00, 0xb0, 0x1d, 0x00, 0x00, 0x01, 0x00, 0x00, 0x00
        /* <DEDUP_REMOVED lines=102> */
        /*083c*/ 	.byte	0x50, 0x70, 0x00, 0x00, 0x01, 0x00, 0x00, 0x00, 0x60, 0x88, 0x00, 0x00


	//----- nvinfo : EIATTR_MERCURY_ISA_VERSION
	.align		4
.L_64:
        /*0848*/ 	.byte	0x03, 0x5f
        /*084a*/ 	.short	0x0000


	//----- nvinfo : EIATTR_COOP_GROUP_MASK_REGIDS
	.align		4
        /*084c*/ 	.byte	0x04, 0x29
        /*084e*/ 	.short	(.L_66 - .L_65)


	//   ....[0]....
.L_65:
        /*0850*/ 	.word	0xffffffff


	//   ....[1]....
        /*0854*/ 	.word	0xffffffff


	//   ....[2]....
        /*0858*/ 	.word	0xffffffff


	//   ....[3]....
        /*085c*/ 	.word	0xffffffff


	//   ....[4]....
        /*0860*/ 	.word	0xffffffff


	//   ....[5]....
        /*0864*/ 	.word	0xffffffff


	//   ....[6]....
        /*0868*/ 	.word	0xffffffff


	//   ....[7]....
        /*086c*/ 	.word	0xffffffff


	//   ....[8]....
        /*0870*/ 	.word	0xffffffff


	//   ....[9]....
        /*0874*/ 	.word	0xffffffff


	//   ....[10]....
        /*0878*/ 	.word	0xffffffff


	//   ....[11]....
        /*087c*/ 	.word	0xffffffff


	//   ....[12]....
        /*0880*/ 	.word	0xffffffff


	//   ....[13]....
        /*0884*/ 	.word	0xffffffff


	//   ....[14]....
        /*0888*/ 	.word	0xffffffff


	//   ....[15]....
        /*088c*/ 	.word	0xffffffff


	//   ....[16]....
        /*0890*/ 	.word	0xffffffff


	//   ....[17]....
        /*0894*/ 	.word	0xffffffff


	//   ....[18]....
        /*0898*/ 	.word	0xffffffff


	//   ....[19]....
        /*089c*/ 	.word	0xffffffff


	//   ....[20]....
        /*08a0*/ 	.word	0xffffffff


	//   ....[21]....
        /*08a4*/ 	.word	0xffffffff


	//   ....[22]....
        /*08a8*/ 	.word	0xffffffff


	//   ....[23]....
        /*08ac*/ 	.word	0xffffffff


	//   ....[24]....
        /*08b0*/ 	.word	0xffffffff


	//   ....[25]....
        /*08b4*/ 	.word	0xffffffff


	//   ....[26]....
        /*08b8*/ 	.word	0xffffffff


	//   ....[27]....
        /*08bc*/ 	.word	0xffffffff


	//   ....[28]....
        /*08c0*/ 	.word	0xffffffff


	//   ....[29]....
        /*08c4*/ 	.word	0xffffffff


	//   ....[30]....
        /*08c8*/ 	.word	0xffffffff


	//   ....[31]....
        /*08cc*/ 	.word	0xffffffff


	//   ....[32]....
        /*08d0*/ 	.word	0xffffffff


	//   ....[33]....
        /*08d4*/ 	.word	0xffffffff


	//   ....[34]....
        /*08d8*/ 	.word	0xffffffff


	//   ....[35]....
        /*08dc*/ 	.word	0xffffffff


	//   ....[36]....
        /*08e0*/ 	.word	0xffffffff


	//   ....[37]....
        /*08e4*/ 	.word	0xffffffff


	//   ....[38]....
        /*08e8*/ 	.word	0xffffffff


	//   ....[39]....
        /*08ec*/ 	.word	0xffffffff


	//----- nvinfo : EIATTR_COOP_GROUP_INSTR_OFFSETS
	.align		4
.L_66:
        /*08f0*/ 	.byte	0x04, 0x28
        /*08f2*/ 	.short	(.L_68 - .L_67)


	//   ....[0]....
.L_67:
        /*08f4*/ 	.word	0x00005c50


	//   ....[1]....
        /*08f8*/ 	.word	0x00005c60


	//   ....[2]....
        /*08fc*/ 	.word	0x00005c70


	//   ....[3]....
        /*0900*/ 	.word	0x00005c80


	//   ....[4]....
        /*0904*/ 	.word	0x00005c90


	//   ....[5]....
        /*0908*/ 	.word	0x00005ca0


	//   ....[6]....
        /*090c*/ 	.word	0x00005cb0


	//   ....[7]....
        /*0910*/ 	.word	0x00005cc0


	//   ....[8]....
        /*0914*/ 	.word	0x00005d50


	//   ....[9]....
        /*0918*/ 	.word	0x00005d60


	//   ....[10]....
        /*091c*/ 	.word	0x00005d70


	//   ....[11]....
        /*0920*/ 	.word	0x00005d80


	//   ....[12]....
        /*0924*/ 	.word	0x00005d90


	//   ....[13]....
        /*0928*/ 	.word	0x00005da0


	//   ....[14]....
        /*092c*/ 	.word	0x00005db0


	//   ....[15]....
        /*0930*/ 	.word	0x00005dc0


	//   ....[16]....
        /*0934*/ 	.word	0x00005f10


	//   ....[17]....
        /*0938*/ 	.word	0x00005f20


	//   ....[18]....
        /*093c*/ 	.word	0x00005f50


	//   ....[19]....
        /*0940*/ 	.word	0x00005f60


	//   ....[20]....
        /*0944*/ 	.word	0x000066d0


	//   ....[21]....
        /*0948*/ 	.word	0x000066e0


	//   ....[22]....
        /*094c*/ 	.word	0x000066f0


	//   ....[23]....
        /*0950*/ 	.word	0x00006710


	//   ....[24]....
        /*0954*/ 	.word	0x00006750


	//   ....[25]....
        /*0958*/ 	.word	0x00006770


	//   ....[26]....
        /*095c*/ 	.word	0x00006940


	//   ....[27]....
        /*0960*/ 	.word	0x00006950


	//   ....[28]....
        /*0964*/ 	.word	0x00006960


	//   ....[29]....
        /*0968*/ 	.word	0x00006970


	//   ....[30]....
        /*096c*/ 	.word	0x00006980


	//   ....[31]....
        /*0970*/ 	.word	0x000069d0


	//   ....[32]....
        /*0974*/ 	.word	0x000069e0


	//   ....[33]....
        /*0978*/ 	.word	0x000069f0


	//   ....[34]....
        /*097c*/ 	.word	0x00006a00


	//   ....[35]....
        /*0980*/ 	.word	0x00006a10


	//   ....[36]....
        /*0984*/ 	.word	0x00006b10


	//   ....[37]....
        /*0988*/ 	.word	0x00006b20


	//   ....[38]....
        /*098c*/ 	.word	0x00006b50


	//   ....[39]....
        /*0990*/ 	.word	0x00006b60


	//----- nvinfo : EIATTR_EXIT_INSTR_OFFSETS
	.align		4
.L_68:
        /*0994*/ 	.byte	0x04, 0x1c
        /*0996*/ 	.short	(.L_70 - .L_69)


	//   ....[0]....
.L_69:
        /*0998*/ 	.word	0x0000c1c0


	//   ....[1]....
        /*099c*/ 	.word	0x0000c260


	//----- nvinfo : EIATTR_REQNTID
	.align		4
.L_70:
        /*09a0*/ 	.byte	0x04, 0x10
        /*09a2*/ 	.short	(.L_72 - .L_71)
.L_71:
        /*09a4*/ 	.word	0x00000080
        /*09a8*/ 	.word	0x00000001
        /*09ac*/ 	.word	0x00000001
.L_72:


//--------------------- .nv.callgraph             --------------------------
	.section	.nv.callgraph,"",@"SHT_CUDA_CALLGRAPH"
	.align	4
	.sectionentsize	8
	.align		4
        /*0000*/ 	.word	0x00000000
	.align		4
        /*0004*/ 	.word	0xffffffff
	.align		4
        /*0008*/ 	.word	0x00000000
	.align		4
        /*000c*/ 	.word	0xfffffffe
	.align		4
        /*0010*/ 	.word	0x00000000
	.align		4
        /*0014*/ 	.word	0xfffffffd
	.align		4
        /*0018*/ 	.word	0x00000000
	.align		4
        /*001c*/ 	.word	0xfffffffc


//--------------------- .nv.rel.action            --------------------------
	.section	.nv.rel.action,"",@"SHT_CUDA_RELOCINFO"
	.align	8
	.sectionentsize	8
        /*0000*/ 	.byte	0x73, 0x00, 0x00, 0x00, 0x00, 0x00, 0x00, 0x00, 0x00, 0x00, 0x00, 0x11, 0x25, 0x00, 0x05, 0x36


//--------------------- .nv.constant4             --------------------------
	.section	.nv.constant4,"a",@progbits
	.align	8
	.align		8
.nv.constant4:
        /*0000*/ 	.dword	_$_str


//--------------------- .nv.constant0.attn_fwd    --------------------------
	.section	.nv.constant0.attn_fwd,"a",@progbits
	.sectionflags	@""
	.align	4
.nv.constant0.attn_fwd:
	.zero		488


//--------------------- .text.attn_fwd            --------------------------
	.section	.text.attn_fwd,"ax",@progbits
	.sectioninfo	@"SHI_REGISTERS=255"
	.align	128
        .global         attn_fwd
        .type           attn_fwd,@function
        .size           attn_fwd,(.L_x_3 - attn_fwd)
        .other          attn_fwd,@"STO_CUDA_ENTRY STV_DEFAULT"
attn_fwd:
.text.attn_fwd:
[----:B------:R-:W-:-:S03]  /*0000*/  MOV R1, c[0x0][0x28] ;  /* 0x00000a0000017a02 */ /* 0x000fc60000000f00 */
[----:B------:R-:W0:Y:S01]  /*0010*/  S2R R171, SR_TID.X ;  /* 0x0000000000ab7919 */ /* 0x000e220000002100 */
[----:B------:R-:W-:Y:S01]  /*0020*/  IADD3 R1, R1, -0x340, RZ ;  /* 0xfffffcc001017810 */ /* 0x000fe20007ffe0ff */
[----:B------:R-:W-:Y:S01]  /*0030*/  ULDC.64 UR4, c[0x0][0x118] ;  /* 0x0000460000047ab9 */ /* 0x000fe20000000a00 */
[----:B------:R-:W-:Y:S01]  /*0040*/  MOV R6, c[0x0][0x198] ;  /* 0x0000660000067a02 */ /* 0x000fe20000000f00 */
[----:B------:R-:W1:Y:S04]  /*0050*/  S2R R3, SR_CTAID.X ;  /* 0x0000000000037919 */ /* 0x000e680000002500 */
[----:B------:R-:W2:Y:S01]  /*0060*/  S2R R101, SR_CTAID.Y ;  /* 0x0000000000657919 */ /* 0x000ea20000002600 */
[----:B0-----:R-:W-:Y:S02]  /*0070*/  LOP3.LUT R10, R171, 0x3f, RZ, 0xc0, !PT ;  /* 0x0000003fab0a7812 */ /* 0x001fe400078ec0ff */
[----:B------:R-:W-:-:S03]  /*0080*/  SHF.R.U32.HI R11, RZ, 0x6, R171 ;  /* 0x00000006ff0b7819 */ /* 0x000fc600000116ab */
[----:B-1----:R-:W-:Y:S01]  /*0090*/  IMAD R2, R3, 0x40, R10 ;  /* 0x0000004003027824 */ /* 0x002fe200078e020a */
[----:B------:R-:W-:Y:S01]  /*00a0*/  SGXT.U32 R11, R11, 0x1 ;  /* 0x000000010b0b781a */ /* 0x000fe20000000000 */
[----:B--2---:R-:W-:Y:S02]  /*00b0*/  IMAD R0, R101, c[0x0][0x190], RZ ;  /* 0x0000640065007a24 */ /* 0x004fe400078e02ff */
[----:B------:R-:W-:Y:S01]  /*00c0*/  IMAD R3, R2, c[0x0][0x194], RZ ;  /* 0x0000650002037a24 */ /* 0x000fe200078e02ff */
[----:B------:R0:W-:Y:S01]  /*00d0*/  STL [R1+0x338], R2 ;  /* 0x0003380201007387 */ /* 0x0001e20000100800 */
[----:B------:R-:W-:-:S03]  /*00e0*/  IMAD R7, R11, c[0x0][0x198], RZ ;  /* 0x000066000b077a24 */ /* 0x000fc600078e02ff */
[C---:B------:R-:W-:Y:S01]  /*00f0*/  SHF.L.U32 R5, R3.reuse, 0x1, RZ ;  /* 0x0000000103057819 */ /* 0x040fe200000006ff */
[----:B------:R-:W-:-:S04]  /*0100*/  IMAD.HI R3, R3, 0x2, RZ ;  /* 0x0000000203037827 */ /* 0x000fc800078e02ff */
[C---:B0-----:R-:W-:Y:S02]  /*0110*/  IMAD.SHL.U32 R2, R0.reuse, 0x2, RZ ;  /* 0x0000000200027824 */ /* 0x041fe400078e00ff */
[----:B------:R-:W-:-:S03]  /*0120*/  IMAD.HI R0, R0, 0x2, RZ ;  /* 0x0000000200007827 */ /* 0x000fc600078e02ff */
[----:B------:R-:W-:Y:S01]  /*0130*/  IADD3 R2, P0, P1, R5, c[0x0][0x160], R2 ;  /* 0x0000580005027a10 */ /* 0x000fe2000791e002 */
[----:B------:R-:W-:-:S03]  /*0140*/  IMAD R5, R6, 0x2, R7 ;  /* 0x0000000206057824 */ /* 0x000fc600078e0207 */
[----:B------:R-:W-:Y:S02]  /*0150*/  IADD3.X R0, R3, c[0x0][0x164], R0, P0, P1 ;  /* 0x0000590003007a10 */ /* 0x000fe400007e2400 */
[C---:B------:R-:W-:Y:S02]  /*0160*/  LEA R8, P0, R7.reuse, R2, 0x1 ;  /* 0x0000000207087211 */ /* 0x040fe400078008ff */
[C---:B------:R-:W-:Y:S02]  /*0170*/  LEA R15, R6.reuse, R5, 0x1 ;  /* 0x00000005060f7211 */ /* 0x040fe400078e08ff */
[----:B------:R-:W-:Y:S02]  /*0180*/  LEA.HI.X.SX32 R9, R7, R0, 0x1, P0 ;  /* 0x0000000007097211 */ /* 0x000fe400000f0eff */
[-C--:B------:R-:W-:Y:S01]  /*0190*/  LEA R14, P0, R15, R2.reuse, 0x1 ;  /* 0x000000020f0e7211 */ /* 0x080fe200078008ff */
[C---:B------:R-:W-:Y:S01]  /*01a0*/  IMAD R7, R6.reuse, 0x2, R15 ;  /* 0x0000000206077824 */ /* 0x040fe200078e020f */
[----:B------:R-:W-:Y:S01]  /*01b0*/  LEA R12, P1, R5, R2, 0x1 ;  /* 0x00000002050c7211 */ /* 0x000fe200078208ff */
[----:B------:R0:W2:Y:S03]  /*01c0*/  LDG.E.U16 R3, [R8.64] ;  /* 0x0000000408037981 */ /* 0x0000a6000c1e1500 */
[----:B------:R-:W-:-:S02]  /*01d0*/  LEA R19, R6, R7, 0x1 ;  /* 0x0000000706137211 */ /* 0x000fc400078e08ff */
[----:B------:R-:W-:Y:S02]  /*01e0*/  LEA.HI.X.SX32 R15, R15, R0, 0x1, P0 ;  /* 0x000000000f0f7211 */ /* 0x000fe400000f0eff */
[----:B------:R-:W-:Y:S01]  /*01f0*/  LEA R16, P0, R7, R2, 0x1 ;  /* 0x0000000207107211 */ /* 0x000fe200078008ff */
[C---:B------:R-:W-:Y:S01]  /*0200*/  IMAD R21, R6.reuse, 0x2, R19 ;  /* 0x0000000206157824 */ /* 0x040fe200078e0213 */
[-C--:B------:R-:W-:Y:S02]  /*0210*/  LEA.HI.X.SX32 R13, R5, R0.reuse, 0x1, P1 ;  /* 0x00000000050d7211 */ /* 0x080fe400008f0eff */
[----:B------:R-:W-:Y:S01]  /*0220*/  LEA.HI.X.SX32 R17, R7, R0, 0x1, P0 ;  /* 0x0000000007117211 */ /* 0x000fe200000f0eff */
[----:B------:R1:W3:Y:S01]  /*0230*/  LDG.E.U16 R5, [R14.64] ;  /* 0x000000040e057981 */ /* 0x0002e2000c1e1500 */
[C---:B------:R-:W-:Y:S02]  /*0240*/  LEA R20, P0, R21.reuse, R2, 0x1 ;  /* 0x0000000215147211 */ /* 0x040fe400078008ff */
[----:B0-----:R-:W-:Y:S01]  /*0250*/  LEA R9, R6, R21, 0x1 ;  /* 0x0000001506097211 */ /* 0x001fe200078e08ff */
[----:B------:R0:W4:Y:S01]  /*0260*/  LDG.E.U16 R4, [R12.64] ;  /* 0x000000040c047981 */ /* 0x000122000c1e1500 */
[----:B------:R-:W-:-:S03]  /*0270*/  LEA.HI.X.SX32 R21, R21, R0, 0x1, P0 ;  /* 0x0000000015157211 */ /* 0x000fc600000f0eff */
[----:B------:R-:W-:Y:S01]  /*0280*/  IMAD R23, R6, 0x2, R9 ;  /* 0x0000000206177824 */ /* 0x000fe200078e0209 */
[-C--:B------:R-:W-:Y:S01]  /*0290*/  LEA R18, P1, R19, R2.reuse, 0x1 ;  /* 0x0000000213127211 */ /* 0x080fe200078208ff */
[----:B------:R5:W2:Y:S01]  /*02a0*/  LDG.E.U16 R8, [R16.64] ;  /* 0x0000000410087981 */ /* 0x000aa2000c1e1500 */
[----:B0-----:R-:W-:-:S03]  /*02b0*/  LEA R12, P0, R9, R2, 0x1 ;  /* 0x00000002090c7211 */ /* 0x001fc600078008ff */
[----:B------:R0:W2:Y:S01]  /*02c0*/  LDG.E.U16 R28, [R20.64] ;  /* 0x00000004141c7981 */ /* 0x0000a2000c1e1500 */
[-C--:B------:R-:W-:Y:S02]  /*02d0*/  LEA.HI.X.SX32 R13, R9, R0.reuse, 0x1, P0 ;  /* 0x00000000090d7211 */ /* 0x080fe400000f0eff */
[C---:B------:R-:W-:Y:S02]  /*02e0*/  LEA R9, R6.reuse, R23, 0x1 ;  /* 0x0000001706097211 */ /* 0x040fe400078e08ff */
[----:B------:R-:W-:Y:S01]  /*02f0*/  LEA.HI.X.SX32 R19, R19, R0, 0x1, P1 ;  /* 0x0000000013137211 */ /* 0x000fe200008f0eff */
[----:B------:R0:W2:Y:S01]  /*0300*/  LDG.E.U16 R30, [R12.64] ;  /* 0x000000040c1e7981 */ /* 0x0000a2000c1e1500 */
[-C--:B-1----:R-:W-:Y:S01]  /*0310*/  LEA R14, P0, R23, R2.reuse, 0x1 ;  /* 0x00000002170e7211 */ /* 0x082fe200078008ff */
[----:B------:R-:W-:Y:S01]  /*0320*/  IMAD R25, R6, 0x2, R9 ;  /* 0x0000000206197824 */ /* 0x000fe200078e0209 */
[----:B------:R-:W-:Y:S01]  /*0330*/  LEA R22, P1, R9, R2, 0x1 ;  /* 0x0000000209167211 */ /* 0x000fe200078208ff */
[----:B------:R1:W2:Y:S01]  /*0340*/  LDG.E.U16 R7, [R18.64] ;  /* 0x0000000412077981 */ /* 0x0002a2000c1e1500 */
[----:B------:R-:W-:-:S02]  /*0350*/  LEA.HI.X.SX32 R15, R23, R0, 0x1, P0 ;  /* 0x00000000170f7211 */ /* 0x000fc400000f0eff */
[----:B------:R-:W-:Y:S02]  /*0360*/  LEA.HI.X.SX32 R23, R9, R0, 0x1, P1 ;  /* 0x0000000009177211 */ /* 0x000fe400008f0eff */
[C---:B-----5:R-:W-:Y:S01]  /*0370*/  LEA R16, P0, R25.reuse, R2, 0x1 ;  /* 0x0000000219107211 */ /* 0x060fe200078008ff */
[----:B------:R5:W2:Y:S01]  /*0380*/  LDG.E.U16 R32, [R14.64] ;  /* 0x000000040e207981 */ /* 0x000aa2000c1e1500 */
[C---:B------:R-:W-:Y:S02]  /*0390*/  LEA R9, R6.reuse, R25, 0x1 ;  /* 0x0000001906097211 */ /* 0x040fe400078e08ff */
[----:B------:R-:W-:Y:S01]  /*03a0*/  LEA.HI.X.SX32 R17, R25, R0, 0x1, P0 ;  /* 0x0000000019117211 */ /* 0x000fe200000f0eff */
[----:B------:R5:W2:Y:S01]  /*03b0*/  LDG.E.U16 R47, [R22.64] ;  /* 0x00000004162f7981 */ /* 0x000aa2000c1e1500 */
[C---:B-1----:R-:W-:Y:S01]  /*03c0*/  LEA R18, P0, R9.reuse, R2, 0x1 ;  /* 0x0000000209127211 */ /* 0x042fe200078008ff */
[----:B0-----:R-:W-:Y:S02]  /*03d0*/  IMAD R21, R6, 0x2, R9 ;  /* 0x0000000206157824 */ /* 0x001fe400078e0209 */
[----:B------:R0:W2:Y:S01]  /*03e0*/  LDG.E.U16 R34, [R16.64] ;  /* 0x0000000410227981 */ /* 0x0000a2000c1e1500 */
[----:B------:R-:W-:-:S02]  /*03f0*/  LEA.HI.X.SX32 R19, R9, R0, 0x1, P0 ;  /* 0x0000000009137211 */ /* 0x000fc400000f0eff */
[C---:B------:R-:W-:Y:S02]  /*0400*/  LEA R9, R6.reuse, R21, 0x1 ;  /* 0x0000001506097211 */ /* 0x040fe400078e08ff */
[-C--:B------:R-:W-:Y:S01]  /*0410*/  LEA R12, P0, R21, R2.reuse, 0x1 ;  /* 0x00000002150c7211 */ /* 0x080fe200078008ff */
[----:B------:R1:W2:Y:S01]  /*0420*/  LDG.E.U16 R36, [R18.64] ;  /* 0x0000000412247981 */ /* 0x0002a2000c1e1500 */
[----:B------:R-:W-:Y:S01]  /*0430*/  LEA R20, P1, R9, R2, 0x1 ;  /* 0x0000000209147211 */ /* 0x000fe200078208ff */
[C---:B------:R-:W-:Y:S01]  /*0440*/  IMAD R25, R6.reuse, 0x2, R9 ;  /* 0x0000000206197824 */ /* 0x040fe200078e0209 */
[-C--:B------:R-:W-:Y:S02]  /*0450*/  LEA.HI.X.SX32 R13, R21, R0.reuse, 0x1, P0 ;  /* 0x00000000150d7211 */ /* 0x080fe400000f0eff */
[----:B------:R-:W-:Y:S02]  /*0460*/  LEA.HI.X.SX32 R21, R9, R0, 0x1, P1 ;  /* 0x0000000009157211 */ /* 0x000fe400008f0eff */
[----:B-----5:R-:W-:Y:S01]  /*0470*/  LEA R14, P0, R25, R2, 0x1 ;  /* 0x00000002190e7211 */ /* 0x020fe200078008ff */
[----:B------:R5:W2:Y:S01]  /*0480*/  LDG.E.U16 R38, [R12.64] ;  /* 0x000000040c267981 */ /* 0x000aa2000c1e1500 */
[----:B------:R-:W-:-:S02]  /*0490*/  LEA R9, R6, R25, 0x1 ;  /* 0x0000001906097211 */ /* 0x000fc400078e08ff */
[----:B------:R-:W-:Y:S01]  /*04a0*/  LEA.HI.X.SX32 R15, R25, R0, 0x1, P0 ;  /* 0x00000000190f7211 */ /* 0x000fe200000f0eff */
[----:B------:R5:W2:Y:S01]  /*04b0*/  LDG.E.U16 R49, [R20.64] ;  /* 0x0000000414317981 */ /* 0x000aa2000c1e1500 */
[C---:B0-----:R-:W-:Y:S01]  /*04c0*/  LEA R16, P0, R9.reuse, R2, 0x1 ;  /* 0x0000000209107211 */ /* 0x041fe200078008ff */
[C---:B------:R-:W-:Y:S02]  /*04d0*/  IMAD R23, R6.reuse, 0x2, R9 ;  /* 0x0000000206177824 */ /* 0x040fe400078e0209 */
[----:B------:R0:W2:Y:S01]  /*04e0*/  LDG.E.U16 R40, [R14.64] ;  /* 0x000000040e287981 */ /* 0x0000a2000c1e1500 */
[----:B------:R-:W-:Y:S02]  /*04f0*/  LEA.HI.X.SX32 R17, R9, R0, 0x1, P0 ;  /* 0x0000000009117211 */ /* 0x000fe400000f0eff */
[C---:B------:R-:W-:Y:S02]  /*0500*/  LEA R9, R6.reuse, R23, 0x1 ;  /* 0x0000001706097211 */ /* 0x040fe400078e08ff */
[-C--:B-1----:R-:W-:Y:S01]  /*0510*/  LEA R18, P0, R23, R2.reuse, 0x1 ;  /* 0x0000000217127211 */ /* 0x082fe200078008ff */
[----:B------:R1:W2:Y:S01]  /*0520*/  LDG.E.U16 R42, [R16.64] ;  /* 0x00000004102a7981 */ /* 0x0002a2000c1e1500 */
[----:B------:R-:W-:Y:S01]  /*0530*/  LEA R22, P1, R9, R2, 0x1 ;  /* 0x0000000209167211 */ /* 0x000fe200078208ff */
[----:B------:R-:W-:Y:S01]  /*0540*/  IMAD R25, R6, 0x2, R9 ;  /* 0x0000000206197824 */ /* 0x000fe200078e0209 */
[----:B------:R-:W-:-:S02]  /*0550*/  LEA.HI.X.SX32 R19, R23, R0, 0x1, P0 ;  /* 0x0000000017137211 */ /* 0x000fc400000f0eff */
[----:B------:R-:W-:Y:S02]  /*0560*/  LEA.HI.X.SX32 R23, R9, R0, 0x1, P1 ;  /* 0x0000000009177211 */ /* 0x000fe400008f0eff */
[C---:B-----5:R-:W-:Y:S01]  /*0570*/  LEA R12, P0, R25.reuse, R2, 0x1 ;  /* 0x00000002190c7211 */ /* 0x060fe200078008ff */
[----:B------:R5:W2:Y:S01]  /*0580*/  LDG.E.U16 R44, [R18.64] ;  /* 0x00000004122c7981 */ /* 0x000aa2000c1e1500 */
[C---:B------:R-:W-:Y:S02]  /*0590*/  LEA R9, R6.reuse, R25, 0x1 ;  /* 0x0000001906097211 */ /* 0x040fe400078e08ff */
[----:B------:R-:W-:Y:S01]  /*05a0*/  LEA.HI.X.SX32 R13, R25, R0, 0x1, P0 ;  /* 0x00000000190d7211 */ /* 0x000fe200000f0eff */
[----:B------:R5:W2:Y:S01]  /*05b0*/  LDG.E.U16 R51, [R22.64] ;  /* 0x0000000416337981 */ /* 0x000aa2000c1e1500 */
[C---:B0-----:R-:W-:Y:S01]  /*05c0*/  LEA R14, P0, R9.reuse, R2, 0x1 ;  /* 0x00000002090e7211 */ /* 0x041fe200078008ff */
[----:B------:R-:W-:Y:S02]  /*05d0*/  IMAD R21, R6, 0x2, R9 ;  /* 0x0000000206157824 */ /* 0x000fe400078e0209 */
[----:B------:R0:W2:Y:S01]  /*05e0*/  LDG.E.U16 R46, [R12.64] ;  /* 0x000000040c2e7981 */ /* 0x0000a2000c1e1500 */
[----:B------:R-:W-:-:S02]  /*05f0*/  LEA.HI.X.SX32 R15, R9, R0, 0x1, P0 ;  /* 0x00000000090f7211 */ /* 0x000fc400000f0eff */
[C---:B------:R-:W-:Y:S02]  /*0600*/  LEA R9, R6.reuse, R21, 0x1 ;  /* 0x0000001506097211 */ /* 0x040fe400078e08ff */
[-C--:B-1----:R-:W-:Y:S01]  /*0610*/  LEA R16, P0, R21, R2.reuse, 0x1 ;  /* 0x0000000215107211 */ /* 0x082fe200078008ff */
[----:B------:R1:W2:Y:S02]  /*0620*/  LDG.E.U16 R48, [R14.64] ;  /* 0x000000040e307981 */ /* 0x0002a4000c1e1500 */
[----:B------:R-:W-:Y:S01]  /*0630*/  IMAD R25, R6, 0x2, R9 ;  /* 0x0000000206197824 */ /* 0x000fe200078e0209 */
[----:B------:R-:W-:-:S04]  /*0640*/  LEA R20, P1, R9, R2, 0x1 ;  /* 0x0000000209147211 */ /* 0x000fc800078208ff */
[C---:B------:R-:W-:Y:S02]  /*0650*/  LEA R27, R6.reuse, R25, 0x1 ;  /* 0x00000019061b7211 */ /* 0x040fe400078e08ff */
[-C--:B------:R-:W-:Y:S02]  /*0660*/  LEA.HI.X.SX32 R17, R21, R0.reuse, 0x1, P0 ;  /* 0x0000000015117211 */ /* 0x080fe400000f0eff */
[----:B------:R-:W-:Y:S01]  /*0670*/  LEA.HI.X.SX32 R21, R9, R0, 0x1, P1 ;  /* 0x0000000009157211 */ /* 0x000fe200008f0eff */
[C---:B------:R-:W-:Y:S01]  /*0680*/  IMAD R9, R6.reuse, 0x2, R27 ;  /* 0x0000000206097824 */ /* 0x040fe200078e021b */
[C---:B-----5:R-:W-:Y:S01]  /*0690*/  LEA R18, P0, R25.reuse, R2, 0x1 ;  /* 0x0000000219127211 */ /* 0x060fe200078008ff */
[----:B------:R5:W3:Y:S03]  /*06a0*/  LDG.E.U16 R50, [R16.64] ;  /* 0x0000000410327981 */ /* 0x000ae6000c1e1500 */
[----:B------:R-:W-:Y:S01]  /*06b0*/  LEA R23, R6, R9, 0x1 ;  /* 0x0000000906177211 */ /* 0x000fe200078e08ff */
[----:B------:R5:W3:Y:S01]  /*06c0*/  LDG.E.U16 R53, [R20.64] ;  /* 0x0000000414357981 */ /* 0x000ae2000c1e1500 */
[----:B------:R-:W-:-:S02]  /*06d0*/  LEA.HI.X.SX32 R19, R25, R0, 0x1, P0 ;  /* 0x0000000019137211 */ /* 0x000fc400000f0eff */
[C---:B0-----:R-:W-:Y:S01]  /*06e0*/  LEA R12, P0, R27.reuse, R2, 0x1 ;  /* 0x000000021b0c7211 */ /* 0x041fe200078008ff */
[C---:B------:R-:W-:Y:S02]  /*06f0*/  IMAD R25, R6.reuse, 0x2, R23 ;  /* 0x0000000206197824 */ /* 0x040fe400078e0217 */
[----:B------:R0:W3:Y:S01]  /*0700*/  LDG.E.U16 R52, [R18.64] ;  /* 0x0000000412347981 */ /* 0x0000e2000c1e1500 */
[----:B------:R-:W-:Y:S02]  /*0710*/  LEA.HI.X.SX32 R13, R27, R0, 0x1, P0 ;  /* 0x000000001b0d7211 */ /* 0x000fe400000f0eff */
[C---:B-1----:R-:W-:Y:S02]  /*0720*/  LEA R14, P0, R9.reuse, R2, 0x1 ;  /* 0x00000002090e7211 */ /* 0x042fe400078008ff */
[----:B------:R-:W-:Y:S01]  /*0730*/  LEA R27, R6, R25, 0x1 ;  /* 0x00000019061b7211 */ /* 0x000fe200078e08ff */
[----:B------:R1:W3:Y:S01]  /*0740*/  LDG.E.U16 R54, [R12.64] ;  /* 0x000000040c367981 */ /* 0x0002e2000c1e1500 */
[----:B------:R-:W-:-:S03]  /*0750*/  LEA.HI.X.SX32 R15, R9, R0, 0x1, P0 ;  /* 0x00000000090f7211 */ /* 0x000fc600000f0eff */
[C---:B------:R-:W-:Y:S01]  /*0760*/  IMAD R9, R6.reuse, 0x2, R27 ;  /* 0x0000000206097824 */ /* 0x040fe200078e021b */
[C---:B-----5:R-:W-:Y:S01]  /*0770*/  LEA R16, P0, R25.reuse, R2, 0x1 ;  /* 0x0000000219107211 */ /* 0x060fe200078008ff */
[----:B------:R5:W4:Y:S03]  /*0780*/  LDG.E.U16 R56, [R14.64] ;  /* 0x000000040e387981 */ /* 0x000b26000c1e1500 */
[----:B------:R-:W-:Y:S02]  /*0790*/  LEA R21, R6, R9, 0x1 ;  /* 0x0000000906157211 */ /* 0x000fe400078e08ff */
[----:B------:R-:W-:-:S03]  /*07a0*/  LEA.HI.X.SX32 R17, R25, R0, 0x1, P0 ;  /* 0x0000000019117211 */ /* 0x000fc600000f0eff */
[C---:B------:R-:W-:Y:S01]  /*07b0*/  IMAD R25, R6.reuse, 0x2, R21 ;  /* 0x0000000206197824 */ /* 0x040fe200078e0215 */
[C---:B0-----:R-:W-:Y:S01]  /*07c0*/  LEA R18, P0, R27.reuse, R2, 0x1 ;  /* 0x000000021b127211 */ /* 0x041fe200078008ff */
[----:B------:R0:W4:Y:S03]  /*07d0*/  LDG.E.U16 R57, [R16.64] ;  /* 0x0000000410397981 */ /* 0x000126000c1e1500 */
[----:B------:R-:W-:Y:S02]  /*07e0*/  LEA R29, R6, R25, 0x1 ;  /* 0x00000019061d7211 */ /* 0x000fe400078e08ff */
[----:B------:R-:W-:-:S03]  /*07f0*/  LEA.HI.X.SX32 R19, R27, R0, 0x1, P0 ;  /* 0x000000001b137211 */ /* 0x000fc600000f0eff */
[C---:B------:R-:W-:Y:S01]  /*0800*/  IMAD R27, R6.reuse, 0x2, R29 ;  /* 0x00000002061b7824 */ /* 0x040fe200078e021d */
[-C--:B------:R-:W-:Y:S01]  /*0810*/  LEA R22, P1, R23, R2.reuse, 0x1 ;  /* 0x0000000217167211 */ /* 0x080fe200078208ff */
[----:B------:R0:W4:Y:S01]  /*0820*/  LDG.E.U16 R58, [R18.64] ;  /* 0x00000004123a7981 */ /* 0x000122000c1e1500 */
[----:B-1----:R-:W-:Y:S02]  /*0830*/  LEA R12, P0, R9, R2, 0x1 ;  /* 0x00000002090c7211 */ /* 0x002fe400078008ff */
[C---:B------:R-:W-:Y:S02]  /*0840*/  LEA R31, R6.reuse, R27, 0x1 ;  /* 0x0000001b061f7211 */ /* 0x040fe400078e08ff */
[-C--:B------:R-:W-:Y:S02]  /*0850*/  LEA.HI.X.SX32 R23, R23, R0.reuse, 0x1, P1 ;  /* 0x0000000017177211 */ /* 0x080fe400008f0eff */
[----:B------:R-:W-:Y:S01]  /*0860*/  LEA.HI.X.SX32 R13, R9, R0, 0x1, P0 ;  /* 0x00000000090d7211 */ /* 0x000fe200000f0eff */
[----:B------:R-:W-:Y:S01]  /*0870*/  IMAD R9, R6, 0x2, R31 ;  /* 0x0000000206097824 */ /* 0x000fe200078e021f */
[C---:B-----5:R-:W-:Y:S01]  /*0880*/  LEA R14, P0, R25.reuse, R2, 0x1 ;  /* 0x00000002190e7211 */ /* 0x060fe200078008ff */
[----:B------:R1:W5:Y:S03]  /*0890*/  LDG.E.U16 R55, [R22.64] ;  /* 0x0000000416377981 */ /* 0x000366000c1e1500 */
[----:B------:R-:W-:Y:S01]  /*08a0*/  LEA.HI.X.SX32 R15, R25, R0, 0x1, P0 ;  /* 0x00000000190f7211 */ /* 0x000fe200000f0eff */
[----:B------:R1:W4:Y:S01]  /*08b0*/  LDG.E.U16 R60, [R12.64] ;  /* 0x000000040c3c7981 */ /* 0x000322000c1e1500 */
[----:B0-----:R-:W-:-:S02]  /*08c0*/  LEA R16, P0, R29, R2, 0x1 ;  /* 0x000000021d107211 */ /* 0x001fc400078008ff */
[----:B------:R-:W-:Y:S01]  /*08d0*/  LEA R20, P1, R21, R2, 0x1 ;  /* 0x0000000215147211 */ /* 0x000fe200078208ff */
[----:B------:R0:W4:Y:S01]  /*08e0*/  LDG.E.U16 R61, [R14.64] ;  /* 0x000000040e3d7981 */ /* 0x000122000c1e1500 */
[----:B-1----:R-:W-:-:S05]  /*08f0*/  LEA R23, R6, R9, 0x1 ;  /* 0x0000000906177211 */ /* 0x002fca00078e08ff */
[----:B------:R-:W-:Y:S01]  /*0900*/  IMAD R25, R6, 0x2, R23 ;  /* 0x0000000206197824 */ /* 0x000fe200078e0217 */
[----:B------:R-:W-:-:S04]  /*0910*/  LEA.HI.X.SX32 R17, R29, R0, 0x1, P0 ;  /* 0x000000001d117211 */ /* 0x000fc800000f0eff */
[----:B------:R-:W-:Y:S01]  /*0920*/  LEA R29, R6, R25, 0x1 ;  /* 0x00000019061d7211 */ /* 0x000fe200078e08ff */
[----:B------:R1:W4:Y:S01]  /*0930*/  LDG.E.U16 R62, [R16.64] ;  /* 0x00000004103e7981 */ /* 0x000322000c1e1500 */
[----:B------:R-:W-:-:S03]  /*0940*/  LEA R18, P0, R27, R2, 0x1 ;  /* 0x000000021b127211 */ /* 0x000fc600078008ff */
[C---:B------:R-:W-:Y:S01]  /*0950*/  IMAD R33, R6.reuse, 0x2, R29 ;  /* 0x0000000206217824 */ /* 0x040fe200078e021d */
[-C--:B------:R-:W-:Y:S02]  /*0960*/  LEA.HI.X.SX32 R21, R21, R0.reuse, 0x1, P1 ;  /* 0x0000000015157211 */ /* 0x080fe400008f0eff */
[----:B------:R-:W-:Y:S02]  /*0970*/  LEA.HI.X.SX32 R19, R27, R0, 0x1, P0 ;  /* 0x000000001b137211 */ /* 0x000fe400000f0eff */
[C---:B------:R-:W-:Y:S01]  /*0980*/  LEA R12, P1, R31.reuse, R2, 0x1 ;  /* 0x000000021f0c7211 */ /* 0x040fe200078208ff */
[----:B------:R0:W4:Y:S01]  /*0990*/  LDG.E.U16 R59, [R20.64] ;  /* 0x00000004143b7981 */ /* 0x000122000c1e1500 */
[C---:B------:R-:W-:Y:S02]  /*09a0*/  LEA R27, R6.reuse, R33, 0x1 ;  /* 0x00000021061b7211 */ /* 0x040fe400078e08ff */
[----:B------:R-:W-:Y:S01]  /*09b0*/  LEA.HI.X.SX32 R13, R31, R0, 0x1, P1 ;  /* 0x000000001f0d7211 */ /* 0x000fe200008f0eff */
[----:B------:R1:W4:Y:S02]  /*09c0*/  LDG.E.U16 R64, [R18.64] ;  /* 0x0000000412407981 */ /* 0x000324000c1e1500 */
[----:B------:R-:W-:Y:S01]  /*09d0*/  IMAD R31, R6, 0x2, R27 ;  /* 0x00000002061f7824 */ /* 0x000fe200078e021b */
[C---:B0-----:R-:W-:Y:S01]  /*09e0*/  LEA R20, P0, R9.reuse, R2, 0x1 ;  /* 0x0000000209147211 */ /* 0x041fe200078008ff */
[----:B------:R0:W4:Y:S03]  /*09f0*/  LDG.E.U16 R63, [R12.64] ;  /* 0x000000040c3f7981 */ /* 0x000126000c1e1500 */
[----:B------:R-:W-:-:S02]  /*0a00*/  LEA.HI.X.SX32 R21, R9, R0, 0x1, P0 ;  /* 0x0000000009157211 */ /* 0x000fc400000f0eff */
[C---:B------:R-:W-:Y:S02]  /*0a10*/  LEA R9, R6.reuse, R31, 0x1 ;  /* 0x0000001f06097211 */ /* 0x040fe400078e08ff */
[C---:B------:R-:W-:Y:S01]  /*0a20*/  LEA R14, P0, R23.reuse, R2, 0x1 ;  /* 0x00000002170e7211 */ /* 0x040fe200078008ff */
[----:B------:R0:W4:Y:S02]  /*0a30*/  LDG.E.U16 R65, [R20.64] ;  /* 0x0000000414417981 */ /* 0x000124000c1e1500 */
[C---:B------:R-:W-:Y:S01]  /*0a40*/  IMAD R35, R6.reuse, 0x2, R9 ;  /* 0x0000000206237824 */ /* 0x040fe200078e0209 */
[----:B------:R-:W-:Y:S02]  /*0a50*/  LEA.HI.X.SX32 R15, R23, R0, 0x1, P0 ;  /* 0x00000000170f7211 */ /* 0x000fe400000f0eff */
[C---:B-1----:R-:W-:Y:S02]  /*0a60*/  LEA R16, P0, R25.reuse, R2, 0x1 ;  /* 0x0000000219107211 */ /* 0x042fe400078008ff */
[----:B------:R-:W-:Y:S01]  /*0a70*/  LEA R37, R6, R35, 0x1 ;  /* 0x0000002306257211 */ /* 0x000fe200078e08ff */
[----:B------:R1:W4:Y:S01]  /*0a80*/  LDG.E.U16 R66, [R14.64] ;  /* 0x000000040e427981 */ /* 0x000322000c1e1500 */
[----:B------:R-:W-:-:S02]  /*0a90*/  LEA.HI.X.SX32 R17, R25, R0, 0x1, P0 ;  /* 0x0000000019117211 */ /* 0x000fc400000f0eff */
[-C--:B------:R-:W-:Y:S01]  /*0aa0*/  LEA R22, P1, R29, R2.reuse, 0x1 ;  /* 0x000000021d167211 */ /* 0x080fe200078208ff */
[C---:B------:R-:W-:Y:S01]  /*0ab0*/  IMAD R25, R6.reuse, 0x2, R37 ;  /* 0x0000000206197824 */ /* 0x040fe200078e0225 */
[----:B0-----:R-:W-:Y:S01]  /*0ac0*/  LEA R12, P0, R33, R2, 0x1 ;  /* 0x00000002210c7211 */ /* 0x001fe200078008ff */
[----:B------:R0:W4:Y:S01]  /*0ad0*/  LDG.E.U16 R68, [R16.64] ;  /* 0x0000000410447981 */ /* 0x000122000c1e1500 */
[-C--:B------:R-:W-:Y:S02]  /*0ae0*/  LEA.HI.X.SX32 R23, R29, R0.reuse, 0x1, P1 ;  /* 0x000000001d177211 */ /* 0x080fe400008f0eff */
[C---:B------:R-:W-:Y:S02]  /*0af0*/  LEA R29, R6.reuse, R25, 0x1 ;  /* 0x00000019061d7211 */ /* 0x040fe400078e08ff */
[----:B------:R-:W-:Y:S01]  /*0b00*/  LEA.HI.X.SX32 R13, R33, R0, 0x1, P0 ;  /* 0x00000000210d7211 */ /* 0x000fe200000f0eff */
[----:B------:R0:W4:Y:S02]  /*0b10*/  LDG.E.U16 R67, [R22.64] ;  /* 0x0000000416437981 */ /* 0x000124000c1e1500 */
[C---:B------:R-:W-:Y:S01]  /*0b20*/  IMAD R33, R6.reuse, 0x2, R29 ;  /* 0x0000000206217824 */ /* 0x040fe200078e021d */
[----:B------:R-:W-:Y:S01]  /*0b30*/  LEA R18, P0, R27, R2, 0x1 ;  /* 0x000000021b127211 */ /* 0x000fe200078008ff */
[----:B------:R0:W4:Y:S03]  /*0b40*/  LDG.E.U16 R69, [R12.64] ;  /* 0x000000040c457981 */ /* 0x000126000c1e1500 */
[----:B------:R-:W-:-:S05]  /*0b50*/  LEA R39, R6, R33, 0x1 ;  /* 0x0000002106277211 */ /* 0x000fca00078e08ff */
[C---:B------:R-:W-:Y:S01]  /*0b60*/  IMAD R41, R6.reuse, 0x2, R39 ;  /* 0x0000000206297824 */ /* 0x040fe200078e0227 */
[----:B------:R-:W-:Y:S02]  /*0b70*/  LEA.HI.X.SX32 R19, R27, R0, 0x1, P0 ;  /* 0x000000001b137211 */ /* 0x000fe400000f0eff */
[C---:B------:R-:W-:Y:S02]  /*0b80*/  LEA R20, P1, R9.reuse, R2, 0x1 ;  /* 0x0000000209147211 */ /* 0x040fe400078208ff */
[C---:B------:R-:W-:Y:S01]  /*0b90*/  LEA R27, R6.reuse, R41, 0x1 ;  /* 0x00000029061b7211 */ /* 0x040fe200078e08ff */
[----:B------:R0:W4:Y:S01]  /*0ba0*/  LDG.E.U16 R70, [R18.64] ;  /* 0x0000000412467981 */ /* 0x000122000c1e1500 */
[----:B------:R-:W-:Y:S02]  /*0bb0*/  LEA.HI.X.SX32 R21, R9, R0, 0x1, P1 ;  /* 0x0000000009157211 */ /* 0x000fe400008f0eff */
[----:B-1----:R-:W-:Y:S01]  /*0bc0*/  LEA R14, P0, R31, R2, 0x1 ;  /* 0x000000021f0e7211 */ /* 0x002fe200078008ff */
[----:B------:R-:W-:-:S02]  /*0bd0*/  IMAD R9, R6, 0x2, R27 ;  /* 0x0000000206097824 */ /* 0x000fc400078e021b */
[----:B------:R1:W4:Y:S01]  /*0be0*/  LDG.E.U16 R71, [R20.64] ;  /* 0x0000000414477981 */ /* 0x000322000c1e1500 */
[----:B------:R-:W-:Y:S02]  /*0bf0*/  LEA.HI.X.SX32 R15, R31, R0, 0x1, P0 ;  /* 0x000000001f0f7211 */ /* 0x000fe400000f0eff */
[C---:B0-----:R-:W-:Y:S02]  /*0c00*/  LEA R16, P0, R35.reuse, R2, 0x1 ;  /* 0x0000000223107211 */ /* 0x041fe400078008ff */
[----:B------:R-:W-:Y:S01]  /*0c10*/  LEA R31, R6, R9, 0x1 ;  /* 0x00000009061f7211 */ /* 0x000fe200078e08ff */
[----:B------:R0:W4:Y:S01]  /*0c20*/  LDG.E.U16 R72, [R14.64] ;  /* 0x000000040e487981 */ /* 0x000122000c1e1500 */
[----:B------:R-:W-:-:S03]  /*0c30*/  LEA.HI.X.SX32 R17, R35, R0, 0x1, P0 ;  /* 0x0000000023117211 */ /* 0x000fc600000f0eff */
[C---:B------:R-:W-:Y:S01]  /*0c40*/  IMAD R35, R6.reuse, 0x2, R31 ;  /* 0x0000000206237824 */ /* 0x040fe200078e021f */
[C---:B------:R-:W-:Y:S01]  /*0c50*/  LEA R12, P0, R37.reuse, R2, 0x1 ;  /* 0x00000002250c7211 */ /* 0x040fe200078008ff */
[----:B------:R1:W4:Y:S03]  /*0c60*/  LDG.E.U16 R73, [R16.64] ;  /* 0x0000000410497981 */ /* 0x000326000c1e1500 */
[----:B------:R-:W-:Y:S02]  /*0c70*/  LEA R23, R6, R35, 0x1 ;  /* 0x0000002306177211 */ /* 0x000fe400078e08ff */
[----:B------:R-:W-:-:S03]  /*0c80*/  LEA.HI.X.SX32 R13, R37, R0, 0x1, P0 ;  /* 0x00000000250d7211 */ /* 0x000fc600000f0eff */
[C---:B------:R-:W-:Y:S01]  /*0c90*/  IMAD R37, R6.reuse, 0x2, R23 ;  /* 0x0000000206257824 */ /* 0x040fe200078e0217 */
[C---:B0-----:R-:W-:Y:S01]  /*0ca0*/  LEA R14, P1, R29.reuse, R2, 0x1 ;  /* 0x000000021d0e7211 */ /* 0x041fe200078208ff */
[----:B------:R0:W4:Y:S03]  /*0cb0*/  LDG.E.U16 R74, [R12.64] ;  /* 0x000000040c4a7981 */ /* 0x000126000c1e1500 */
[C---:B------:R-:W-:Y:S02]  /*0cc0*/  LEA R43, R6.reuse, R37, 0x1 ;  /* 0x00000025062b7211 */ /* 0x040fe400078e08ff */
[----:B------:R-:W-:Y:S02]  /*0cd0*/  LEA.HI.X.SX32 R15, R29, R0, 0x1, P1 ;  /* 0x000000001d0f7211 */ /* 0x000fe400008f0eff */
[-C--:B------:R-:W-:Y:S01]  /*0ce0*/  LEA R18, P0, R25, R2.reuse, 0x1 ;  /* 0x0000000219127211 */ /* 0x080fe200078008ff */
[----:B------:R-:W-:Y:S01]  /*0cf0*/  IMAD R29, R6, 0x2, R43 ;  /* 0x00000002061d7824 */ /* 0x000fe200078e022b */
[----:B------:R-:W-:Y:S01]  /*0d00*/  LEA R22, P1, R23, R2, 0x1 ;  /* 0x0000000217167211 */ /* 0x000fe200078208ff */
[----:B------:R0:W4:Y:S01]  /*0d10*/  LDG.E.U16 R75, [R14.64] ;  /* 0x000000040e4b7981 */ /* 0x000122000c1e1500 */
[----:B------:R-:W-:-:S02]  /*0d20*/  LEA.HI.X.SX32 R19, R25, R0, 0x1, P0 ;  /* 0x0000000019137211 */ /* 0x000fc400000f0eff */
[C---:B-1----:R-:W-:Y:S02]  /*0d30*/  LEA R20, P0, R33.reuse, R2, 0x1 ;  /* 0x0000000221147211 */ /* 0x042fe400078008ff */
[C---:B------:R-:W-:Y:S01]  /*0d40*/  LEA R25, R6.reuse, R29, 0x1 ;  /* 0x0000001d06197211 */ /* 0x040fe200078e08ff */
[----:B------:R1:W4:Y:S01]  /*0d50*/  LDG.E.U16 R76, [R18.64] ;  /* 0x00000004124c7981 */ /* 0x000322000c1e1500 */
[----:B------:R-:W-:Y:S02]  /*0d60*/  LEA.HI.X.SX32 R21, R33, R0, 0x1, P0 ;  /* 0x0000000021157211 */ /* 0x000fe400000f0eff */
[----:B------:R-:W-:Y:S01]  /*0d70*/  LEA R16, P0, R39, R2, 0x1 ;  /* 0x0000000227107211 */ /* 0x000fe200078008ff */
[----:B------:R-:W-:Y:S01]  /*0d80*/  IMAD R33, R6, 0x2, R25 ;  /* 0x0000000206217824 */ /* 0x000fe200078e0219 */
[-C--:B------:R-:W-:Y:S01]  /*0d90*/  LEA.HI.X.SX32 R23, R23, R0.reuse, 0x1, P1 ;  /* 0x0000000017177211 */ /* 0x080fe200008f0eff */
[----:B------:R1:W4:Y:S01]  /*0da0*/  LDG.E.U16 R77, [R20.64] ;  /* 0x00000004144d7981 */ /* 0x000322000c1e1500 */
[----:B------:R-:W-:-:S02]  /*0db0*/  LEA.HI.X.SX32 R17, R39, R0, 0x1, P0 ;  /* 0x0000000027117211 */ /* 0x000fc400000f0eff */
[----:B------:R-:W-:Y:S01]  /*0dc0*/  LEA R39, R6, R33, 0x1 ;  /* 0x0000002106277211 */ /* 0x000fe200078e08ff */
[----:B------:R1:W4:Y:S01]  /*0dd0*/  LDG.E.U16 R81, [R22.64] ;  /* 0x0000000416517981 */ /* 0x000322000c1e1500 */
[----:B0-----:R-:W-:-:S03]  /*0de0*/  LEA R12, P0, R27, R2, 0x1 ;  /* 0x000000021b0c7211 */ /* 0x001fc600078008ff */
[C---:B------:R-:W-:Y:S01]  /*0df0*/  IMAD R45, R6.reuse, 0x2, R39 ;  /* 0x00000002062d7824 */ /* 0x040fe200078e0227 */
[----:B------:R-:W-:Y:S01]  /*0e00*/  LEA.HI.X.SX32 R13, R27, R0, 0x1, P0 ;  /* 0x000000001b0d7211 */ /* 0x000fe200000f0eff */
[----:B------:R0:W4:Y:S01]  /*0e10*/  LDG.E.U16 R78, [R16.64] ;  /* 0x00000004104e7981 */ /* 0x000122000c1e1500 */
[C---:B------:R-:W-:Y:S02]  /*0e20*/  LEA R24, P0, R25.reuse, R2, 0x1 ;  /* 0x0000000219187211 */ /* 0x040fe400078008ff */
[----:B------:R-:W-:Y:S01]  /*0e30*/  LEA R27, R6, R45, 0x1 ;  /* 0x0000002d061b7211 */ /* 0x000fe200078e08ff */
[----:B------:R0:W4:Y:S01]  /*0e40*/  LDG.E.U16 R79, [R12.64] ;  /* 0x000000040c4f7981 */ /* 0x000122000c1e1500 */
[----:B------:R-:W-:Y:S02]  /*0e50*/  LEA.HI.X.SX32 R25, R25, R0, 0x1, P0 ;  /* 0x0000000019197211 */ /* 0x000fe400000f0eff */
[-C--:B-1----:R-:W-:Y:S02]  /*0e60*/  LEA R20, P1, R27, R2.reuse, 0x1 ;  /* 0x000000021b147211 */ /* 0x082fe400078208ff */
[----:B------:R-:W-:Y:S01]  /*0e70*/  LEA R14, P0, R9, R2, 0x1 ;  /* 0x00000002090e7211 */ /* 0x000fe200078008ff */
[----:B------:R1:W4:Y:S01]  /*0e80*/  LDG.E.U16 R83, [R24.64] ;  /* 0x0000000418537981 */ /* 0x000322000c1e1500 */
[----:B------:R-:W-:-:S02]  /*0e90*/  LEA.HI.X.SX32 R21, R27, R0, 0x1, P1 ;  /* 0x000000001b157211 */ /* 0x000fc400008f0eff */
[----:B------:R-:W-:Y:S02]  /*0ea0*/  LEA.HI.X.SX32 R15, R9, R0, 0x1, P0 ;  /* 0x00000000090f7211 */ /* 0x000fe400000f0eff */
[-C--:B0-----:R-:W-:Y:S01]  /*0eb0*/  LEA R12, P0, R33, R2.reuse, 0x1 ;  /* 0x00000002210c7211 */ /* 0x081fe200078008ff */
[----:B------:R0:W4:Y:S01]  /*0ec0*/  LDG.E.U16 R85, [R20.64] ;  /* 0x0000000414557981 */ /* 0x000122000c1e1500 */
[----:B------:R-:W-:Y:S01]  /*0ed0*/  LEA R18, P1, R37, R2, 0x1 ;  /* 0x0000000225127211 */ /* 0x000fe200078208ff */
[----:B------:R-:W-:Y:S01]  /*0ee0*/  IMAD R9, R6, 0x2, R27 ;  /* 0x0000000206097824 */ /* 0x000fe200078e021b */
[----:B------:R-:W-:Y:S02]  /*0ef0*/  LEA.HI.X.SX32 R13, R33, R0, 0x1, P0 ;  /* 0x00000000210d7211 */ /* 0x000fe400000f0eff */
[----:B------:R-:W-:Y:S02]  /*0f00*/  LEA R16, P0, R31, R2, 0x1 ;  /* 0x000000021f107211 */ /* 0x000fe400078008ff */
[----:B------:R-:W-:Y:S01]  /*0f10*/  LEA.HI.X.SX32 R19, R37, R0, 0x1, P1 ;  /* 0x0000000025137211 */ /* 0x000fe200008f0eff */
[----:B------:R0:W4:Y:S01]  /*0f20*/  LDG.E.U16 R80, [R12.64] ;  /* 0x000000040c507981 */ /* 0x000122000c1e1500 */
[----:B------:R-:W-:-:S02]  /*0f30*/  LEA R26, P1, R9, R2, 0x1 ;  /* 0x00000002091a7211 */ /* 0x000fc400078208ff */
[----:B------:R-:W-:Y:S01]  /*0f40*/  LEA.HI.X.SX32 R17, R31, R0, 0x1, P0 ;  /* 0x000000001f117211 */ /* 0x000fe200000f0eff */
[----:B------:R1:W4:Y:S01]  /*0f50*/  LDG.E.U16 R37, [R14.64] ;  /* 0x000000040e257981 */ /* 0x000322000c1e1500 */
[----:B------:R-:W-:Y:S02]  /*0f60*/  LEA R22, P0, R39, R2, 0x1 ;  /* 0x0000000227167211 */ /* 0x000fe400078008ff */
[-C--:B------:R-:W-:Y:S01]  /*0f70*/  LEA.HI.X.SX32 R27, R9, R0.reuse, 0x1, P1 ;  /* 0x00000000091b7211 */ /* 0x080fe200008f0eff */
[----:B------:R1:W4:Y:S01]  /*0f80*/  LDG.E.U16 R33, [R18.64] ;  /* 0x0000000412217981 */ /* 0x000322000c1e1500 */
[----:B------:R-:W-:Y:S02]  /*0f90*/  LEA.HI.X.SX32 R23, R39, R0, 0x1, P0 ;  /* 0x0000000027177211 */ /* 0x000fe400000f0eff */
[-C--:B0-----:R-:W-:Y:S01]  /*0fa0*/  LEA R20, P1, R43, R2.reuse, 0x1 ;  /* 0x000000022b147211 */ /* 0x081fe200078208ff */
[----:B------:R-:W4:Y:S01]  /*0fb0*/  LDG.E.U16 R26, [R26.64] ;  /* 0x000000041a1a7981 */ /* 0x000f22000c1e1500 */
[----:B------:R-:W-:-:S02]  /*0fc0*/  LEA R12, P0, R41, R2, 0x1 ;  /* 0x00000002290c7211 */ /* 0x000fc400078008ff */
[----:B------:R-:W-:Y:S01]  /*0fd0*/  LEA R9, R6, R9, 0x1 ;  /* 0x0000000906097211 */ /* 0x000fe200078e08ff */
[----:B------:R0:W4:Y:S01]  /*0fe0*/  LDG.E.U16 R31, [R16.64] ;  /* 0x00000004101f7981 */ /* 0x000122000c1e1500 */
[-C--:B------:R-:W-:Y:S02]  /*0ff0*/  LEA.HI.X.SX32 R21, R43, R0.reuse, 0x1, P1 ;  /* 0x000000002b157211 */ /* 0x080fe400008f0eff */
[----:B------:R-:W-:Y:S01]  /*1000*/  LEA.HI.X.SX32 R13, R41, R0, 0x1, P0 ;  /* 0x00000000290d7211 */ /* 0x000fe200000f0eff */
[----:B------:R-:W4:Y:S01]  /*1010*/  LDG.E.U16 R22, [R22.64] ;  /* 0x0000000416167981 */ /* 0x000f22000c1e1500 */
[-C--:B-1----:R-:W-:Y:S02]  /*1020*/  LEA R24, P1, R9, R2.reuse, 0x1 ;  /* 0x0000000209187211 */ /* 0x082fe400078208ff */
[----:B------:R-:W-:Y:S01]  /*1030*/  LEA R14, P0, R35, R2, 0x1 ;  /* 0x00000002230e7211 */ /* 0x000fe200078008ff */
[----:B------:R1:W4:Y:S01]  /*1040*/  LDG.E.U16 R39, [R20.64] ;  /* 0x0000000414277981 */ /* 0x000322000c1e1500 */
[----:B------:R-:W-:-:S02]  /*1050*/  LEA.HI.X.SX32 R25, R9, R0, 0x1, P1 ;  /* 0x0000000009197211 */ /* 0x000fc400008f0eff */
[----:B------:R-:W-:Y:S01]  /*1060*/  LEA.HI.X.SX32 R15, R35, R0, 0x1, P0 ;  /* 0x00000000230f7211 */ /* 0x000fe200000f0eff */
[----:B------:R-:W4:Y:S01]  /*1070*/  LDG.E.U16 R12, [R12.64] ;  /* 0x000000040c0c7981 */ /* 0x000f22000c1e1500 */
[-C--:B0-----:R-:W-:Y:S02]  /*1080*/  LEA R16, P1, R29, R2.reuse, 0x1 ;  /* 0x000000021d107211 */ /* 0x081fe400078208ff */
[----:B------:R-:W-:Y:S01]  /*1090*/  LEA R18, P0, R45, R2, 0x1 ;  /* 0x000000022d127211 */ /* 0x000fe200078008ff */
[----:B------:R-:W4:Y:S01]  /*10a0*/  LDG.E.U16 R24, [R24.64] ;  /* 0x0000000418187981 */ /* 0x000f22000c1e1500 */
[-C--:B------:R-:W-:Y:S02]  /*10b0*/  LEA.HI.X.SX32 R17, R29, R0.reuse, 0x1, P1 ;  /* 0x000000001d117211 */ /* 0x080fe400008f0eff */
[----:B------:R-:W-:Y:S01]  /*10c0*/  LEA.HI.X.SX32 R19, R45, R0, 0x1, P0 ;  /* 0x000000002d137211 */ /* 0x000fe200000f0eff */
[----:B------:R-:W4:Y:S04]  /*10d0*/  LDG.E.U16 R14, [R14.64] ;  /* 0x000000040e0e7981 */ /* 0x000f28000c1e1500 */
[----:B------:R-:W4:Y:S04]  /*10e0*/  LDG.E.U16 R16, [R16.64] ;  /* 0x0000000410107981 */ /* 0x000f28000c1e1500 */
[----:B------:R-:W4:Y:S01]  /*10f0*/  LDG.E.U16 R18, [R18.64] ;  /* 0x0000000412127981 */ /* 0x000f22000c1e1500 */
[----:B------:R-:W-:-:S05]  /*1100*/  IMAD R9, R6, 0x2, R9 ;  /* 0x0000000206097824 */ /* 0x000fca00078e0209 */
[----:B-1----:R-:W-:-:S04]  /*1110*/  LEA R20, P1, R9, R2, 0x1 ;  /* 0x0000000209147211 */ /* 0x002fc800078208ff */
[----:B------:R-:W-:-:S05]  /*1120*/  LEA.HI.X.SX32 R21, R9, R0, 0x1, P1 ;  /* 0x0000000009157211 */ /* 0x000fca00008f0eff */
[----:B------:R-:W4:Y:S01]  /*1130*/  LDG.E.U16 R20, [R20.64] ;  /* 0x0000000414147981 */ /* 0x000f22000c1e1500 */
[----:B------:R-:W-:Y:S02]  /*1140*/  SHF.R.S32.HI R0, RZ, 0x6, R171 ;  /* 0x00000006ff007819 */ /* 0x000fe400000114ab */
[----:B------:R-:W-:Y:S02]  /*1150*/  SHF.L.U32 R9, R10, 0x1, RZ ;  /* 0x000000010a097819 */ /* 0x000fe400000006ff */
[----:B------:R-:W-:-:S04]  /*1160*/  SGXT R0, R0, 0x1 ;  /* 0x000000010000781a */ /* 0x000fc80000000200 */
[----:B------:R-:W-:-:S04]  /*1170*/  LOP3.LUT R0, R9, 0x90, R0, 0x78, !PT ;  /* 0x0000009009007812 */ /* 0x000fc800078e7800 */
[C---:B------:R-:W-:Y:S01]  /*1180*/  LOP3.LUT R84, R0.reuse, 0x20, RZ, 0x3c, !PT ;  /* 0x0000002000547812 */ /* 0x040fe200078e3cff */
[----:B--2---:R0:W-:Y:S04]  /*1190*/  STS.U16 [R0], R3 ;  /* 0x0000000300007388 */ /* 0x0041e80000000400 */
[----:B------:R-:W-:Y:S04]  /*11a0*/  STS.U16 [R0+0x400], R7 ;  /* 0x0004000700007388 */ /* 0x000fe80000000400 */
[----:B------:R-:W-:Y:S04]  /*11b0*/  STS.U16 [R0+0x800], R47 ;  /* 0x0008002f00007388 */ /* 0x000fe80000000400 */
[----:B------:R-:W-:Y:S04]  /*11c0*/  STS.U16 [R0+0xc00], R49 ;  /* 0x000c003100007388 */ /* 0x000fe80000000400 */
[----:B------:R-:W-:Y:S04]  /*11d0*/  STS.U16 [R0+0x1000], R51 ;  /* 0x0010003300007388 */ /* 0x000fe80000000400 */
[----:B---3--:R-:W-:Y:S01]  /*11e0*/  STS.U16 [R0+0x1400], R53 ;  /* 0x0014003500007388 */ /* 0x008fe20000000400 */
[----:B------:R-:W-:-:S02]  /*11f0*/  LOP3.LUT R82, R0, 0x40, RZ, 0x3c, !PT ;  /* 0x0000004000527812 */ /* 0x000fc400078e3cff */
[----:B------:R-:W-:Y:S01]  /*1200*/  LOP3.LUT R231, R0, 0x60, RZ, 0x3c, !PT ;  /* 0x0000006000e77812 */ /* 0x000fe200078e3cff */
[----:B-----5:R-:W-:Y:S04]  /*1210*/  STS.U16 [R0+0x1800], R55 ;  /* 0x0018003700007388 */ /* 0x020fe80000000400 */
[----:B----4-:R-:W-:Y:S04]  /*1220*/  STS.U16 [R0+0x1c00], R59 ;  /* 0x001c003b00007388 */ /* 0x010fe80000000400 */
[----:B------:R-:W-:Y:S04]  /*1230*/  STS.U16 [R0+0x2000], R63 ;  /* 0x0020003f00007388 */ /* 0x000fe80000000400 */
[----:B------:R-:W-:Y:S04]  /*1240*/  STS.U16 [R0+0x2400], R67 ;  /* 0x0024004300007388 */ /* 0x000fe80000000400 */
[----:B------:R-:W-:Y:S04]  /*1250*/  STS.U16 [R0+0x2800], R71 ;  /* 0x0028004700007388 */ /* 0x000fe80000000400 */
[----:B------:R-:W-:Y:S04]  /*1260*/  STS.U16 [R0+0x2c00], R75 ;  /* 0x002c004b00007388 */ /* 0x000fe80000000400 */
[----:B------:R-:W-:Y:S04]  /*1270*/  STS.U16 [R0+0x3400], R81 ;  /* 0x0034005100007388 */ /* 0x000fe80000000400 */
[----:B------:R-:W-:Y:S04]  /*1280*/  STS.U16 [R0+0x3000], R79 ;  /* 0x0030004f00007388 */ /* 0x000fe80000000400 */
[----:B------:R-:W-:Y:S04]  /*1290*/  STS.U16 [R0+0x3800], R83 ;  /* 0x0038005300007388 */ /* 0x000fe80000000400 */
[----:B------:R-:W-:Y:S04]  /*12a0*/  STS.U16 [R0+0x3c00], R85 ;  /* 0x003c005500007388 */ /* 0x000fe80000000400 */
[----:B------:R1:W-:Y:S04]  /*12b0*/  STS.U16 [R84+0x100], R4 ;  /* 0x0001000454007388 */ /* 0x0003e80000000400 */
        /* <DEDUP_REMOVED lines=27> */
[----:B------:R-:W-:Y:S01]  /*1470*/  STS.U16 [R82+0x3200], R31 ;  /* 0x0032001f52007388 */ /* 0x000fe20000000400 */
[----:B------:R-:W-:-:S03]  /*1480*/  IMAD.MOV.U32 R2, RZ, RZ, c[0x0][0x1d0] ;  /* 0x00007400ff027624 */ /* 0x000fc600078e00ff */
[----:B------:R-:W-:Y:S04]  /*1490*/  STS.U16 [R82+0x3600], R39 ;  /* 0x0036002752007388 */ /* 0x000fe80000000400 */
[----:B------:R-:W-:Y:S04]  /*14a0*/  STS.U16 [R82+0x3a00], R22 ;  /* 0x003a001652007388 */ /* 0x000fe80000000400 */
[----:B------:R-:W-:Y:S04]  /*14b0*/  STS.U16 [R82+0x3e00], R24 ;  /* 0x003e001852007388 */ /* 0x000fe80000000400 */
[----:B------:R-:W-:Y:S04]  /*14c0*/  STS.U16 [R231+0x700], R32 ;  /* 0x00070020e7007388 */ /* 0x000fe80000000400 */
[----:B------:R-:W-:Y:S04]  /*14d0*/  STS.U16 [R231+0x3300], R14 ;  /* 0x0033000ee7007388 */ /* 0x000fe80000000400 */
[----:B------:R-:W-:Y:S04]  /*14e0*/  STS.U16 [R231+0x3700], R16 ;  /* 0x00370010e7007388 */ /* 0x000fe80000000400 */
[----:B------:R-:W-:Y:S01]  /*14f0*/  STS.U16 [R231+0x3b00], R18 ;  /* 0x003b0012e7007388 */ /* 0x000fe20000000400 */
[----:B------:R-:W-:Y:S01]  /*1500*/  ISETP.GE.AND P0, PT, R2, 0x1, PT ;  /* 0x000000010200780c */ /* 0x000fe20003f06270 */
[----:B------:R-:W-:Y:S01]  /*1510*/  IMAD.MOV.U32 R2, RZ, RZ, -0x800000 ;  /* 0xff800000ff027424 */ /* 0x000fe200078e00ff */
[----:B------:R-:W-:Y:S01]  /*1520*/  MOV R188, 0x3f800000 ;  /* 0x3f80000000bc7802 */ /* 0x000fe20000000f00 */
[----:B------:R3:W-:Y:S01]  /*1530*/  STS.U16 [R231+0x300], R8 ;  /* 0x00030008e7007388 */ /* 0x0007e20000000400 */
[----:B0-----:R-:W-:Y:S01]  /*1540*/  MOV R3, 0xff800000 ;  /* 0xff80000000037802 */ /* 0x001fe20000000f00 */
[----:B-1----:R-:W-:Y:S01]  /*1550*/  IMAD.MOV.U32 R4, RZ, RZ, -0x800000 ;  /* 0xff800000ff047424 */ /* 0x002fe200078e00ff */
[----:B--2---:R-:W-:Y:S01]  /*1560*/  MOV R5, 0xff800000 ;  /* 0xff80000000057802 */ /* 0x004fe20000000f00 */
[----:B------:R-:W-:Y:S01]  /*1570*/  STS.U16 [R231+0xb00], R38 ;  /* 0x000b0026e7007388 */ /* 0x000fe20000000400 */
[----:B------:R-:W-:Y:S01]  /*1580*/  IMAD.MOV.U32 R6, RZ, RZ, -0x800000 ;  /* 0xff800000ff067424 */ /* 0x000fe200078e00ff */
[----:B------:R-:W-:Y:S01]  /*1590*/  MOV R7, 0xff800000 ;  /* 0xff80000000077802 */ /* 0x000fe20000000f00 */
[----:B------:R-:W-:Y:S01]  /*15a0*/  IMAD.MOV.U32 R182, RZ, RZ, 0x3f800000 ;  /* 0x3f800000ffb67424 */ /* 0x000fe200078e00ff */
[----:B------:R-:W-:Y:S01]  /*15b0*/  STS.U16 [R231+0xf00], R44 ;  /* 0x000f002ce7007388 */ /* 0x000fe20000000400 */
[----:B------:R-:W-:Y:S01]  /*15c0*/  MOV R9, 0xff800000 ;  /* 0xff80000000097802 */ /* 0x000fe20000000f00 */
[----:B---3--:R-:W-:Y:S01]  /*15d0*/  IMAD.MOV.U32 R8, RZ, RZ, -0x800000 ;  /* 0xff800000ff087424 */ /* 0x008fe200078e00ff */
[----:B------:R-:W-:Y:S01]  /*15e0*/  MOV R180, 0x3f800000 ;  /* 0x3f80000000b47802 */ /* 0x000fe20000000f00 */
[----:B------:R-:W-:Y:S01]  /*15f0*/  STS.U16 [R231+0x1300], R50 ;  /* 0x00130032e7007388 */ /* 0x000fe20000000400 */
[----:B------:R-:W-:Y:S01]  /*1600*/  IMAD.MOV.U32 R178, RZ, RZ, 0x3f800000 ;  /* 0x3f800000ffb27424 */ /* 0x000fe200078e00ff */
[----:B------:R-:W-:Y:S01]  /*1610*/  MOV R172, 0x3f800000 ;  /* 0x3f80000000ac7802 */ /* 0x000fe20000000f00 */
[----:B------:R-:W-:Y:S01]  /*1620*/  IMAD.MOV.U32 R170, RZ, RZ, 0x3f800000 ;  /* 0x3f800000ffaa7424 */ /* 0x000fe200078e00ff */
[----:B------:R0:W-:Y:S01]  /*1630*/  STS.U16 [R231+0x1700], R56 ;  /* 0x00170038e7007388 */ /* 0x0001e20000000400 */
[----:B------:R-:W-:Y:S01]  /*1640*/  MOV R168, 0x3f800000 ;  /* 0x3f80000000a87802 */ /* 0x000fe20000000f00 */
[----:B------:R-:W-:Y:S01]  /*1650*/  CS2R R78, SRZ ;  /* 0x00000000004e7805 */ /* 0x000fe2000001ff00 */
[----:B------:R-:W-:Y:S01]  /*1660*/  CS2R R74, SRZ ;  /* 0x00000000004a7805 */ /* 0x000fe2000001ff00 */
[----:B------:R1:W-:Y:S01]  /*1670*/  STS.U16 [R231+0x1b00], R60 ;  /* 0x001b003ce7007388 */ /* 0x0003e20000000400 */
[----:B------:R-:W-:Y:S01]  /*1680*/  CS2R R70, SRZ ;  /* 0x0000000000467805 */ /* 0x000fe2000001ff00 */
[----:B------:R-:W-:Y:S01]  /*1690*/  CS2R R66, SRZ ;  /* 0x0000000000427805 */ /* 0x000fe2000001ff00 */
[----:B------:R-:W-:Y:S01]  /*16a0*/  CS2R R62, SRZ ;  /* 0x00000000003e7805 */ /* 0x000fe2000001ff00 */
[----:B------:R2:W-:Y:S01]  /*16b0*/  STS.U16 [R231+0x1f00], R64 ;  /* 0x001f0040e7007388 */ /* 0x0005e20000000400 */
[----:B------:R-:W-:Y:S01]  /*16c0*/  CS2R R58, SRZ ;  /* 0x00000000003a7805 */ /* 0x000fe2000001ff00 */
[----:B0-----:R-:W-:Y:S01]  /*16d0*/  CS2R R56, SRZ ;  /* 0x0000000000387805 */ /* 0x001fe2000001ff00 */
[----:B------:R-:W-:Y:S01]  /*16e0*/  CS2R R52, SRZ ;  /* 0x0000000000347805 */ /* 0x000fe2000001ff00 */
[----:B------:R0:W-:Y:S01]  /*16f0*/  STS.U16 [R231+0x2300], R68 ;  /* 0x00230044e7007388 */ /* 0x0001e20000000400 */
[----:B------:R-:W-:Y:S01]  /*1700*/  CS2R R54, SRZ ;  /* 0x0000000000367805 */ /* 0x000fe2000001ff00 */
[----:B-1----:R-:W-:Y:S01]  /*1710*/  CS2R R60, SRZ ;  /* 0x00000000003c7805 */ /* 0x002fe2000001ff00 */
[----:B------:R-:W-:Y:S01]  /*1720*/  CS2R R48, SRZ ;  /* 0x0000000000307805 */ /* 0x000fe2000001ff00 */
[----:B------:R1:W-:Y:S01]  /*1730*/  STS.U16 [R231+0x2700], R72 ;  /* 0x00270048e7007388 */ /* 0x0003e20000000400 */
[----:B------:R-:W-:Y:S01]  /*1740*/  CS2R R50, SRZ ;  /* 0x0000000000327805 */ /* 0x000fe2000001ff00 */
[----:B--2---:R-:W-:Y:S01]  /*1750*/  CS2R R64, SRZ ;  /* 0x0000000000407805 */ /* 0x004fe2000001ff00 */
[----:B------:R-:W-:Y:S01]  /*1760*/  CS2R R44, SRZ ;  /* 0x00000000002c7805 */ /* 0x000fe2000001ff00 */
[----:B------:R2:W-:Y:S01]  /*1770*/  STS.U16 [R231+0x2b00], R76 ;  /* 0x002b004ce7007388 */ /* 0x0005e20000000400 */
[----:B------:R-:W-:Y:S01]  /*1780*/  CS2R R46, SRZ ;  /* 0x00000000002e7805 */ /* 0x000fe2000001ff00 */
[----:B0-----:R-:W-:Y:S01]  /*1790*/  CS2R R68, SRZ ;  /* 0x0000000000447805 */ /* 0x001fe2000001ff00 */
[----:B------:R-:W-:Y:S01]  /*17a0*/  CS2R R40, SRZ ;  /* 0x0000000000287805 */ /* 0x000fe2000001ff00 */
[----:B------:R-:W-:Y:S01]  /*17b0*/  STS.U16 [R231+0x2f00], R12 ;  /* 0x002f000ce7007388 */ /* 0x000fe20000000400 */
[----:B------:R-:W-:Y:S01]  /*17c0*/  CS2R R42, SRZ ;  /* 0x00000000002a7805 */ /* 0x000fe2000001ff00 */
[----:B-1----:R-:W-:Y:S01]  /*17d0*/  CS2R R72, SRZ ;  /* 0x0000000000487805 */ /* 0x002fe2000001ff00 */
[----:B------:R-:W-:Y:S01]  /*17e0*/  CS2R R36, SRZ ;  /* 0x0000000000247805 */ /* 0x000fe2000001ff00 */
[----:B------:R0:W-:Y:S01]  /*17f0*/  STS.U16 [R231+0x3f00], R20 ;  /* 0x003f0014e7007388 */ /* 0x0001e20000000400 */
[----:B------:R-:W-:Y:S01]  /*1800*/  CS2R R38, SRZ ;  /* 0x0000000000267805 */ /* 0x000fe2000001ff00 */
[----:B--2---:R-:W-:Y:S01]  /*1810*/  CS2R R76, SRZ ;  /* 0x00000000004c7805 */ /* 0x004fe2000001ff00 */
[----:B------:R-:W-:Y:S01]  /*1820*/  CS2R R80, SRZ ;  /* 0x0000000000507805 */ /* 0x000fe2000001ff00 */
[----:B------:R-:W-:Y:S01]  /*1830*/  CS2R R82, SRZ ;  /* 0x0000000000527805 */ /* 0x000fe2000001ff00 */
[----:B------:R-:W-:Y:S01]  /*1840*/  CS2R R84, SRZ ;  /* 0x0000000000547805 */ /* 0x000fe2000001ff00 */
[----:B------:R-:W-:Y:S01]  /*1850*/  CS2R R86, SRZ ;  /* 0x0000000000567805 */ /* 0x000fe2000001ff00 */
[----:B------:R-:W-:Y:S01]  /*1860*/  CS2R R88, SRZ ;  /* 0x0000000000587805 */ /* 0x000fe2000001ff00 */
[----:B------:R-:W-:Y:S01]  /*1870*/  CS2R R90, SRZ ;  /* 0x00000000005a7805 */ /* 0x000fe2000001ff00 */
[----:B------:R-:W-:Y:S01]  /*1880*/  CS2R R92, SRZ ;  /* 0x00000000005c7805 */ /* 0x000fe2000001ff00 */
[----:B0-----:R-:W-:Y:S01]  /*1890*/  IMAD.MOV.U32 R20, RZ, RZ, 0x3f800000 ;  /* 0x3f800000ff147424 */ /* 0x001fe200078e00ff */
[----:B------:R-:W-:Y:S01]  /*18a0*/  CS2R R94, SRZ ;  /* 0x00000000005e7805 */ /* 0x000fe2000001ff00 */
[----:B------:R-:W-:Y:S01]  /*18b0*/  CS2R R96, SRZ ;  /* 0x0000000000607805 */ /* 0x000fe2000001ff00 */
[----:B------:R-:W-:Y:S01]  /*18c0*/  CS2R R98, SRZ ;  /* 0x0000000000627805 */ /* 0x000fe2000001ff00 */
[----:B------:R-:W-:Y:S01]  /*18d0*/  LOP3.LUT R100, R171, 0x7f, RZ, 0xc0, !PT ;  /* 0x0000007fab647812 */ /* 0x000fe200078ec0ff */
[----:B------:R-:W-:Y:S01]  /*18e0*/  IMAD R12, R11, c[0x0][0x1c8], RZ ;  /* 0x000072000b0c7a24 */ /* 0x000fe200078e02ff */
[----:B------:R-:W-:Y:S01]  /*18f0*/  SHF.L.U32 R13, R171, 0x2, RZ ;  /* 0x00000002ab0d7819 */ /* 0x000fe200000006ff */
[----:B------:R-:W-:Y:S05]  /*1900*/  @!P0 BRA `(.L_x_0) ;  /* 0x00006f5000008947 */ /* 0x000fea0003800000 */
[----:B------:R-:W-:Y:S01]  /*1910*/  IMAD R7, R11, c[0x0][0x1b8], RZ ;  /* 0x00006e000b077a24 */ /* 0x000fe200078e02ff */
[----:B------:R-:W-:Y:S01]  /*1920*/  SHF.R.U32.HI R5, RZ, 0x3, R100 ;  /* 0x00000003ff057819 */ /* 0x000fe20000011664 */
[----:B------:R-:W-:Y:S01]  /*1930*/  IMAD.MOV.U32 R37, RZ, RZ, c[0x0][0x1b8] ;  /* 0x00006e00ff257624 */ /* 0x000fe200078e00ff */
[----:B------:R-:W-:Y:S01]  /*1940*/  LOP3.LUT R252, R171, 0x1c, RZ, 0xc0, !PT ;  /* 0x0000001cabfc7812 */ /* 0x000fe200078ec0ff */
[----:B------:R-:W-:Y:S01]  /*1950*/  IMAD R10, R10, c[0x0][0x1b4], RZ ;  /* 0x00006d000a0a7a24 */ /* 0x000fe200078e02ff */
[----:B------:R-:W-:Y:S01]  /*1960*/  LOP3.LUT R12, R5, 0xc, RZ, 0xc0, !PT ;  /* 0x0000000c050c7812 */ /* 0x000fe200078ec0ff */
[----:B------:R-:W-:Y:S01]  /*1970*/  IMAD R3, R101, c[0x0][0x1b0], RZ ;  /* 0x00006c0065037a24 */ /* 0x000fe200078e02ff */
[----:B------:R-:W-:Y:S01]  /*1980*/  LEA R8, R37, R7, 0x1 ;  /* 0x0000000725087211 */ /* 0x000fe200078e08ff */
[----:B------:R-:W-:Y:S01]  /*1990*/  IMAD R2, R101, c[0x0][0x1a0], RZ ;  /* 0x0000680065027a24 */ /* 0x000fe200078e02ff */
[----:B------:R-:W-:Y:S01]  /*19a0*/  SHF.L.U32 R6, R10, 0x1, RZ ;  /* 0x000000010a067819 */ /* 0x000fe200000006ff */
[----:B------:R-:W-:Y:S01]  /*19b0*/  IMAD.SHL.U32 R5, R3, 0x2, RZ ;  /* 0x0000000203057824 */ /* 0x000fe200078e00ff */
[----:B------:R-:W-:Y:S01]  /*19c0*/  LOP3.LUT R14, R171, 0x60, RZ, 0xc0, !PT ;  /* 0x00000060ab0e7812 */ /* 0x000fe200078ec0ff */
[----:B------:R-:W-:Y:S01]  /*19d0*/  IMAD R9, R37, 0x2, R8 ;  /* 0x0000000225097824 */ /* 0x000fe200078e0208 */
[----:B------:R-:W-:Y:S01]  /*19e0*/  LOP3.LUT R13, R13, 0x7c, RZ, 0xc0, !PT ;  /* 0x0000007c0d0d7812 */ /* 0x000fe200078ec0ff */
[----:B------:R-:W-:Y:S01]  /*19f0*/  IMAD R4, R100, c[0x0][0x1a8], RZ ;  /* 0x00006a0064047a24 */ /* 0x000fe200078e02ff */
[----:B------:R-:W-:Y:S01]  /*1a00*/  IADD3 R191, P2, P3, R6, c[0x0][0x170], R5 ;  /* 0x00005c0006bf7a10 */ /* 0x000fe20007b5e005 */
[----:B------:R-:W-:Y:S01]  /*1a10*/  IMAD.SHL.U32 R32, R2, 0x2, RZ ;  /* 0x0000000202207824 */ /* 0x000fe200078e00ff */
[C---:B------:R-:W-:Y:S01]  /*1a20*/  LEA R16, R37.reuse, R9, 0x1 ;  /* 0x0000000925107211 */ /* 0x040fe200078e08ff */
[----:B------:R-:W-:Y:S01]  /*1a30*/  IMAD.HI R10, R10, 0x2, RZ ;  /* 0x000000020a0a7827 */ /* 0x000fe200078e02ff */
[----:B------:R-:W-:Y:S01]  /*1a40*/  SHF.L.U32 R33, R4, 0x1, RZ ;  /* 0x0000000104217819 */ /* 0x000fe200000006ff */
[----:B------:R-:W-:Y:S01]  /*1a50*/  CS2R R76, SRZ ;  /* 0x00000000004c7805 */ /* 0x000fe2000001ff00 */
[----:B------:R-:W-:Y:S01]  /*1a60*/  LEA R13, R252, R13, 0x5 ;  /* 0x0000000dfc0d7211 */ /* 0x000fe200078e28ff */
[----:B------:R-:W-:Y:S01]  /*1a70*/  IMAD R17, R37, 0x2, R16 ;  /* 0x0000000225117824 */ /* 0x000fe200078e0210 */
[----:B------:R-:W-:Y:S01]  /*1a80*/  IADD3 R32, P0, P1, R33, c[0x0][0x168], R32 ;  /* 0x00005a0021207a10 */ /* 0x000fe2000791e020 */
[----:B------:R-:W-:Y:S01]  /*1a90*/  IMAD.HI R5, R3, 0x2, RZ ;  /* 0x0000000203057827 */ /* 0x000fe200078e02ff */
[----:B------:R-:W-:Y:S01]  /*1aa0*/  SHF.L.U32 R19, R171, 0x7, RZ ;  /* 0x00000007ab137819 */ /* 0x000fe200000006ff */
[----:B------:R-:W-:Y:S01]  /*1ab0*/  CS2R R78, SRZ ;  /* 0x00000000004e7805 */ /* 0x000fe2000001ff00 */
[----:B------:R-:W-:Y:S01]  /*1ac0*/  LEA R18, R37, R17, 0x1 ;  /* 0x0000001125127211 */ /* 0x000fe200078e08ff */
[----:B------:R-:W-:Y:S01]  /*1ad0*/  IMAD.HI R2, R2, 0x2, RZ ;  /* 0x0000000202027827 */ /* 0x000fe200078e02ff */
[----:B------:R-:W-:Y:S01]  /*1ae0*/  IADD3.X R35, R10, c[0x0][0x174], R5, P2, P3 ;  /* 0x00005d000a237a10 */ /* 0x000fe200017e6405 */
[----:B------:R-:W-:Y:S01]  /*1af0*/  CS2R R72, SRZ ;  /* 0x0000000000487805 */ /* 0x000fe2000001ff00 */
[----:B------:R-:W-:Y:S01]  /*1b00*/  LOP3.LUT R5, R171, 0x7, RZ, 0xc0, !PT ;  /* 0x00000007ab057812 */ /* 0x000fe200078ec0ff */
[----:B------:R-:W-:Y:S01]  /*1b10*/  IMAD R20, R37, 0x2, R18 ;  /* 0x0000000225147824 */ /* 0x000fe200078e0212 */
[----:B------:R-:W-:Y:S01]  /*1b20*/  LOP3.LUT R15, R171, 0x10, RZ, 0xc0, !PT ;  /* 0x00000010ab0f7812 */ /* 0x000fe200078ec0ff */
[----:B------:R-:W-:Y:S01]  /*1b30*/  IMAD.HI R3, R4, 0x2, RZ ;  /* 0x0000000204037827 */ /* 0x000fe200078e02ff */
[----:B------:R-:W-:Y:S01]  /*1b40*/  LEA R36, R5, R14, 0x2 ;  /* 0x0000000e05247211 */ /* 0x000fe200078e10ff */
[----:B------:R-:W-:Y:S01]  /*1b50*/  CS2R R74, SRZ ;  /* 0x00000000004a7805 */ /* 0x000fe2000001ff00 */
[----:B------:R-:W-:Y:S01]  /*1b60*/  LEA R21, R37, R20, 0x1 ;  /* 0x0000001425157211 */ /* 0x000fe200078e08ff */
[----:B------:R-:W-:Y:S01]  /*1b70*/  IMAD.SHL.U32 R11, R252, 0x4, RZ ;  /* 0x00000004fc0b7824 */ /* 0x000fe200078e00ff */
[----:B------:R-:W-:Y:S01]  /*1b80*/  IADD3.X R33, R3, c[0x0][0x16c], R2, P0, P1 ;  /* 0x00005b0003217a10 */ /* 0x000fe200007e2402 */
[----:B------:R-:W-:Y:S01]  /*1b90*/  IMAD.SHL.U32 R10, R5, 0x10, RZ ;  /* 0x00000010050a7824 */ /* 0x000fe200078e00ff */
[-C--:B------:R-:W-:Y:S01]  /*1ba0*/  LEA R42, P0, R7, R191.reuse, 0x1 ;  /* 0x000000bf072a7211 */ /* 0x080fe200078008ff */
[----:B------:R-:W-:Y:S01]  /*1bb0*/  IMAD R22, R37, 0x2, R21 ;  /* 0x0000000225167824 */ /* 0x000fe200078e0215 */
[----:B------:R-:W-:Y:S01]  /*1bc0*/  LEA R40, P1, R8, R191, 0x1 ;  /* 0x000000bf08287211 */ /* 0x000fe200078208ff */
[----:B------:R-:W-:Y:S01]  /*1bd0*/  IMAD.IADD R11, R11, 0x1, R12 ;  /* 0x000000010b0b7824 */ /* 0x000fe200078e020c */
[----:B------:R-:W-:Y:S01]  /*1be0*/  SHF.R.U32.HI R12, RZ, 0x1, R14 ;  /* 0x00000001ff0c7819 */ /* 0x000fe2000001160e */
[----:B------:R-:W-:Y:S01]  /*1bf0*/  IMAD R14, R5, 0x80, R10 ;  /* 0x00000080050e7824 */ /* 0x000fe200078e020a */
[----:B------:R-:W-:Y:S01]  /*1c00*/  LEA R23, R37, R22, 0x1 ;  /* 0x0000001625177211 */ /* 0x000fe200078e08ff */
[----:B------:R-:W-:Y:S01]  /*1c10*/  IMAD.MOV.U32 R177, RZ, RZ, -0x800000 ;  /* 0xff800000ffb17424 */ /* 0x000fe200078e00ff */
[----:B------:R-:W-:Y:S01]  /*1c20*/  LOP3.LUT R12, R13, R12, RZ, 0x3c, !PT ;  /* 0x0000000c0d0c7212 */ /* 0x000fe200078e3cff */
[----:B------:R-:W-:Y:S01]  /*1c30*/  IMAD.MOV.U32 R164, RZ, RZ, -0x800000 ;  /* 0xff800000ffa47424 */ /* 0x000fe200078e00ff */
[----:B------:R-:W-:Y:S01]  /*1c40*/  SHF.L.U32 R13, R171, 0x1, RZ ;  /* 0x00000001ab0d7819 */ /* 0x000fe200000006ff */
[C---:B------:R-:W-:Y:S01]  /*1c50*/  IMAD R24, R37.reuse, 0x2, R23 ;  /* 0x0000000225187824 */ /* 0x040fe200078e0217 */
[C---:B------:R-:W-:Y:S01]  /*1c60*/  LOP3.LUT R19, R10.reuse, 0x780, R19, 0xf8, !PT ;  /* 0x000007800a137812 */ /* 0x040fe200078ef813 */
[----:B------:R-:W-:Y:S01]  /*1c70*/  IMAD.MOV.U32 R105, RZ, RZ, -0x800000 ;  /* 0xff800000ff697424 */ /* 0x000fe200078e00ff */
[--C-:B------:R-:W-:Y:S01]  /*1c80*/  LOP3.LUT R31, R10, 0x30, R13.reuse, 0x78, !PT ;  /* 0x000000300a1f7812 */ /* 0x100fe200078e780d */
[----:B------:R-:W-:Y:S01]  /*1c90*/  IMAD.MOV.U32 R180, RZ, RZ, 0x3f800000 ;  /* 0x3f800000ffb47424 */ /* 0x000fe200078e00ff */
[C---:B------:R-:W-:Y:S01]  /*1ca0*/  LEA R25, R37.reuse, R24, 0x1 ;  /* 0x0000001825197211 */ /* 0x040fe200078e08ff */
[----:B------:R-:W-:Y:S01]  /*1cb0*/  IMAD.MOV.U32 R172, RZ, RZ, 0x3f800000 ;  /* 0x3f800000ffac7424 */ /* 0x000fe200078e00ff */
[----:B------:R-:W-:Y:S01]  /*1cc0*/  LOP3.LUT R34, R14, 0x10, R13, 0x78, !PT ;  /* 0x000000100e227812 */ /* 0x000fe200078e780d */
[C---:B------:R-:W-:Y:S01]  /*1cd0*/  IMAD.U32 R14, R36.reuse, 0x20, R31 ;  /* 0x00000020240e7824 */ /* 0x040fe200078e001f */
[----:B------:R-:W-:Y:S01]  /*1ce0*/  LEA R13, R36, R31, 0x6 ;  /* 0x0000001f240d7211 */ /* 0x000fe200078e30ff */
[----:B------:R-:W-:Y:S01]  /*1cf0*/  IMAD R26, R37, 0x2, R25 ;  /* 0x00000002251a7824 */ /* 0x000fe200078e0219 */
[----:B------:R-:W-:Y:S01]  /*1d00*/  LEA R38, P2, R9, R191, 0x1 ;  /* 0x000000bf09267211 */ /* 0x000fe200078408ff */
[----:B------:R-:W-:Y:S01]  /*1d10*/  IMAD.MOV.U32 R168, RZ, RZ, 0x3f800000 ;  /* 0x3f800000ffa87424 */ /* 0x000fe200078e00ff */
[----:B------:R-:W-:Y:S01]  /*1d20*/  LEA R15, R15, R34, 0x6 ;  /* 0x000000220f0f7211 */ /* 0x000fe200078e30ff */
[----:B------:R-:W-:Y:S01]  /*1d30*/  CS2R R68, SRZ ;  /* 0x0000000000447805 */ /* 0x000fe2000001ff00 */
[----:B------:R-:W-:Y:S01]  /*1d40*/  LEA R27, R37, R26, 0x1 ;  /* 0x0000001a251b7211 */ /* 0x000fe200078e08ff */
[----:B------:R-:W-:Y:S01]  /*1d50*/  CS2R R70, SRZ ;  /* 0x0000000000467805 */ /* 0x000fe2000001ff00 */
[----:B------:R-:W-:Y:S01]  /*1d60*/  LEA.HI.X.SX32 R43, R7, R35, 0x1, P0 ;  /* 0x00000023072b7211 */ /* 0x000fe200000f0eff */
[----:B------:R-:W-:Y:S01]  /*1d70*/  CS2R R64, SRZ ;  /* 0x0000000000407805 */ /* 0x000fe2000001ff00 */
[C---:B------:R-:W-:Y:S01]  /*1d80*/  LEA R28, R37.reuse, R27, 0x1 ;  /* 0x0000001b251c7211 */ /* 0x040fe200078e08ff */
[----:B------:R-:W-:Y:S01]  /*1d90*/  CS2R R66, SRZ ;  /* 0x0000000000427805 */ /* 0x000fe2000001ff00 */
[-C--:B------:R-:W-:Y:S01]  /*1da0*/  LEA.HI.X.SX32 R41, R8, R35.reuse, 0x1, P1 ;  /* 0x0000002308297211 */ /* 0x080fe200008f0eff */
[----:B------:R0:W-:Y:S01]  /*1db0*/  STL.64 [R1+0x138], R42 ;  /* 0x0001382a01007387 */ /* 0x0001e20000100a00 */
[----:B------:R-:W-:Y:S01]  /*1dc0*/  LEA R6, R37, R28, 0x1 ;  /* 0x0000001c25067211 */ /* 0x000fe200078e08ff */
[----:B------:R-:W-:Y:S01]  /*1dd0*/  CS2R R60, SRZ ;  /* 0x00000000003c7805 */ /* 0x000fe2000001ff00 */
[----:B------:R-:W-:Y:S01]  /*1de0*/  LEA.HI.X.SX32 R39, R9, R35, 0x1, P2 ;  /* 0x0000002309277211 */ /* 0x000fe200010f0eff */
[----:B------:R1:W-:Y:S01]  /*1df0*/  STL.64 [R1+0x130], R40 ;  /* 0x0001302801007387 */ /* 0x0003e20000100a00 */
[----:B------:R-:W-:Y:S01]  /*1e00*/  LOP3.LUT R19, R19, 0x10, R171, 0x78, !PT ;  /* 0x0000001013137812 */ /* 0x000fe200078e78ab */
[C---:B------:R-:W-:Y:S01]  /*1e10*/  IMAD R29, R37.reuse, 0x2, R6 ;  /* 0x00000002251d7824 */ /* 0x040fe200078e0206 */
[----:B------:R-:W-:Y:S01]  /*1e20*/  MOV R188, 0x3f800000 ;  /* 0x3f80000000bc7802 */ /* 0x000fe20000000f00 */
[----:B------:R2:W-:Y:S01]  /*1e30*/  STL.64 [R1+0x128], R38 ;  /* 0x0001282601007387 */ /* 0x0005e20000100a00 */
[----:B------:R-:W-:Y:S01]  /*1e40*/  MOV R175, 0xff800000 ;  /* 0xff80000000af7802 */ /* 0x000fe20000000f00 */
[C---:B------:R-:W-:Y:S01]  /*1e50*/  IMAD R30, R37.reuse, 0x2, R29 ;  /* 0x00000002251e7824 */ /* 0x040fe200078e021d */
[----:B------:R-:W-:Y:S01]  /*1e60*/  MOV R165, 0xff800000 ;  /* 0xff80000000a57802 */ /* 0x000fe20000000f00 */
[----:B------:R-:W-:Y:S01]  /*1e70*/  CS2R R62, SRZ ;  /* 0x00000000003e7805 */ /* 0x000fe2000001ff00 */
[CC--:B0-----:R-:W-:Y:S01]  /*1e80*/  LEA R42, P0, R16.reuse, R191.reuse, 0x1 ;  /* 0x000000bf102a7211 */ /* 0x0c1fe200078008ff */
[----:B------:R-:W-:Y:S01]  /*1e90*/  CS2R R56, SRZ ;  /* 0x0000000000387805 */ /* 0x000fe2000001ff00 */
[----:B------:R-:W-:Y:S01]  /*1ea0*/  LEA R4, R37, R30, 0x1 ;  /* 0x0000001e25047211 */ /* 0x000fe200078e08ff */
[----:B------:R-:W-:Y:S01]  /*1eb0*/  CS2R R58, SRZ ;  /* 0x00000000003a7805 */ /* 0x000fe2000001ff00 */
[----:B-1----:R-:W-:Y:S01]  /*1ec0*/  LEA R40, P1, R17, R191, 0x1 ;  /* 0x000000bf11287211 */ /* 0x002fe200078208ff */
[----:B------:R-:W-:Y:S01]  /*1ed0*/  CS2R R52, SRZ ;  /* 0x0000000000347805 */ /* 0x000fe2000001ff00 */
[----:B------:R-:W-:Y:S01]  /*1ee0*/  LEA.HI.X.SX32 R43, R16, R35, 0x1, P0 ;  /* 0x00000023102b7211 */ /* 0x000fe200000f0eff */
[----:B------:R-:W-:Y:S01]  /*1ef0*/  IMAD R2, R37, 0x2, R4 ;  /* 0x0000000225027824 */ /* 0x000fe200078e0204 */
[C---:B--2---:R-:W-:Y:S01]  /*1f00*/  LEA R38, P2, R18.reuse, R191, 0x1 ;  /* 0x000000bf12267211 */ /* 0x044fe200078408ff */
[----:B------:R-:W-:Y:S01]  /*1f10*/  CS2R R54, SRZ ;  /* 0x0000000000367805 */ /* 0x000fe2000001ff00 */
[-C--:B------:R-:W-:Y:S01]  /*1f20*/  LEA.HI.X.SX32 R41, R17, R35.reuse, 0x1, P1 ;  /* 0x0000002311297211 */ /* 0x080fe200008f0eff */
[C---:B------:R-:W-:Y:S01]  /*1f30*/  IMAD R3, R37.reuse, 0x2, R2 ;  /* 0x0000000225037824 */ /* 0x040fe200078e0202 */
[----:B------:R-:W-:Y:S01]  /*1f40*/  LEA.HI.X.SX32 R39, R18, R35, 0x1, P2 ;  /* 0x0000002312277211 */ /* 0x000fe200010f0eff */
[----:B------:R0:W-:Y:S01]  /*1f50*/  STL.64 [R1+0x120], R42 ;  /* 0x0001202a01007387 */ /* 0x0001e20000100a00 */
[----:B------:R-:W-:Y:S01]  /*1f60*/  MOV R182, 0x3f800000 ;  /* 0x3f80000000b67802 */ /* 0x000fe20000000f00 */
[----:B------:R-:W-:Y:S01]  /*1f70*/  CS2R R48, SRZ ;  /* 0x0000000000307805 */ /* 0x000fe2000001ff00 */
[C---:B------:R-:W-:Y:S01]  /*1f80*/  LEA R5, R37.reuse, R3, 0x1 ;  /* 0x0000000325057211 */ /* 0x040fe200078e08ff */
[----:B------:R1:W-:Y:S01]  /*1f90*/  STL.64 [R1+0x118], R40 ;  /* 0x0001182801007387 */ /* 0x0003e20000100a00 */
[----:B------:R-:W-:Y:S01]  /*1fa0*/  MOV R178, 0x3f800000 ;  /* 0x3f80000000b27802 */ /* 0x000fe20000000f00 */
[----:B------:R-:W-:Y:S01]  /*1fb0*/  CS2R R50, SRZ ;  /* 0x0000000000327805 */ /* 0x000fe2000001ff00 */
[----:B------:R-:W-:Y:S01]  /*1fc0*/  MOV R170, 0x3f800000 ;  /* 0x3f80000000aa7802 */ /* 0x000fe20000000f00 */
[C---:B------:R-:W-:Y:S01]  /*1fd0*/  IMAD R10, R37.reuse, 0x2, R5 ;  /* 0x00000002250a7824 */ /* 0x040fe200078e0205 */
[----:B------:R2:W-:Y:S01]  /*1fe0*/  STL.64 [R1+0x110], R38 ;  /* 0x0001102601007387 */ /* 0x0005e20000100a00 */
[----:B------:R-:W-:Y:S01]  /*1ff0*/  CS2R R44, SRZ ;  /* 0x00000000002c7805 */ /* 0x000fe2000001ff00 */
[----:B------:R-:W-:Y:S01]  /*2000*/  CS2R R46, SRZ ;  /* 0x00000000002e7805 */ /* 0x000fe2000001ff00 */
[----:B------:R-:W-:Y:S01]  /*2010*/  IMAD R31, R37, 0x2, R10 ;  /* 0x00000002251f7824 */ /* 0x000fe200078e020a */
[CC--:B0-----:R-:W-:Y:S01]  /*2020*/  LEA R42, P0, R20.reuse, R191.reuse, 0x1 ;  /* 0x000000bf142a7211 */ /* 0x0c1fe200078008ff */
[----:B------:R-:W-:Y:S01]  /*2030*/  CS2R R80, SRZ ;  /* 0x0000000000507805 */ /* 0x000fe2000001ff00 */
[----:B------:R-:W-:Y:S01]  /*2040*/  CS2R R82, SRZ ;  /* 0x0000000000527805 */ /* 0x000fe2000001ff00 */
[----:B-1----:R-:W-:Y:S01]  /*2050*/  LEA R40, P1, R21, R191, 0x1 ;  /* 0x000000bf15287211 */ /* 0x002fe200078208ff */
[----:B------:R-:W-:Y:S01]  /*2060*/  CS2R R84, SRZ ;  /* 0x0000000000547805 */ /* 0x000fe2000001ff00 */
[C---:B------:R-:W-:Y:S01]  /*2070*/  LEA R34, R37.reuse, R31, 0x1 ;  /* 0x0000001f25227211 */ /* 0x040fe200078e08ff */
[----:B------:R-:W-:Y:S01]  /*2080*/  CS2R R86, SRZ ;  /* 0x0000000000567805 */ /* 0x000fe2000001ff00 */
[----:B------:R-:W-:Y:S01]  /*2090*/  LEA.HI.X.SX32 R43, R20, R35, 0x1, P0 ;  /* 0x00000023142b7211 */ /* 0x000fe200000f0eff */
[----:B------:R-:W-:Y:S01]  /*20a0*/  CS2R R88, SRZ ;  /* 0x0000000000587805 */ /* 0x000fe2000001ff00 */
[C---:B--2---:R-:W-:Y:S01]  /*20b0*/  LEA R38, P2, R22.reuse, R191, 0x1 ;  /* 0x000000bf16267211 */ /* 0x044fe200078408ff */
[----:B------:R-:W-:Y:S01]  /*20c0*/  IMAD R7, R37, 0x2, R34 ;  /* 0x0000000225077824 */ /* 0x000fe200078e0222 */
[-C--:B------:R-:W-:Y:S01]  /*20d0*/  LEA.HI.X.SX32 R41, R21, R35.reuse, 0x1, P1 ;  /* 0x0000002315297211 */ /* 0x080fe200008f0eff */
[----:B------:R0:W-:Y:S01]  /*20e0*/  STL.64 [R1+0x108], R42 ;  /* 0x0001082a01007387 */ /* 0x0001e20000100a00 */
[----:B------:R-:W-:-:S02]  /*20f0*/  LEA.HI.X.SX32 R39, R22, R35, 0x1, P2 ;  /* 0x0000002316277211 */ /* 0x000fc400010f0eff */
[----:B------:R-:W-:Y:S01]  /*2100*/  LEA R8, R37, R7, 0x1 ;  /* 0x0000000725087211 */ /* 0x000fe200078e08ff */
[----:B------:R1:W-:Y:S01]  /*2110*/  STL.64 [R1+0x100], R40 ;  /* 0x0001002801007387 */ /* 0x0003e20000100a00 */
[----:B------:R-:W-:-:S03]  /*2120*/  LEA R20, P2, R25, R191, 0x1 ;  /* 0x000000bf19147211 */ /* 0x000fc600078408ff */
[----:B------:R-:W-:Y:S01]  /*2130*/  IMAD R9, R37, 0x2, R8 ;  /* 0x0000000225097824 */ /* 0x000fe200078e0208 */
[----:B------:R2:W-:Y:S01]  /*2140*/  STL.64 [R1+0xf8], R38 ;  /* 0x0000f82601007387 */ /* 0x0005e20000100a00 */
[----:B------:R-:W-:Y:S02]  /*2150*/  LEA.HI.X.SX32 R21, R25, R35, 0x1, P2 ;  /* 0x0000002319157211 */ /* 0x000fe400010f0eff */
[----:B------:R-:W-:Y:S01]  /*2160*/  LEA R22, P2, R28, R191, 0x1 ;  /* 0x000000bf1c167211 */ /* 0x000fe200078408ff */
[----:B0-----:R-:W-:Y:S01]  /*2170*/  CS2R R42, SRZ ;  /* 0x00000000002a7805 */ /* 0x001fe2000001ff00 */
[----:B------:R-:W-:Y:S01]  /*2180*/  LEA R16, R37, R9, 0x1 ;  /* 0x0000000925107211 */ /* 0x000fe200078e08ff */
[----:B------:R0:W-:Y:S01]  /*2190*/  STL.64 [R1+0xe0], R20 ;  /* 0x0000e01401007387 */ /* 0x0001e20000100a00 */
[----:B-1----:R-:W-:-:S03]  /*21a0*/  LEA R40, P0, R23, R191, 0x1 ;  /* 0x000000bf17287211 */ /* 0x002fc600078008ff */
[----:B------:R-:W-:Y:S01]  /*21b0*/  IMAD R17, R37, 0x2, R16 ;  /* 0x0000000225117824 */ /* 0x000fe200078e0210 */
[----:B------:R-:W-:Y:S02]  /*21c0*/  LEA.HI.X.SX32 R41, R23, R35, 0x1, P0 ;  /* 0x0000002317297211 */ /* 0x000fe400000f0eff */
[C---:B--2---:R-:W-:Y:S02]  /*21d0*/  LEA R38, P1, R24.reuse, R191, 0x1 ;  /* 0x000000bf18267211 */ /* 0x044fe400078208ff */
[C---:B------:R-:W-:Y:S01]  /*21e0*/  LEA R18, R37.reuse, R17, 0x1 ;  /* 0x0000001125127211 */ /* 0x040fe200078e08ff */
[----:B------:R1:W-:Y:S01]  /*21f0*/  STL.64 [R1+0xf0], R40 ;  /* 0x0000f02801007387 */ /* 0x0003e20000100a00 */
[-C--:B------:R-:W-:Y:S02]  /*2200*/  LEA.HI.X.SX32 R39, R24, R35.reuse, 0x1, P1 ;  /* 0x0000002318277211 */ /* 0x080fe400008f0eff */
[----:B------:R-:W-:Y:S01]  /*2210*/  LEA.HI.X.SX32 R23, R28, R35, 0x1, P2 ;  /* 0x000000231c177211 */ /* 0x000fe200010f0eff */
[C---:B0-----:R-:W-:Y:S01]  /*2220*/  IMAD R20, R37.reuse, 0x2, R18 ;  /* 0x0000000225147824 */ /* 0x041fe200078e0212 */
[C---:B------:R-:W-:Y:S01]  /*2230*/  LEA R24, P2, R30.reuse, R191, 0x1 ;  /* 0x000000bf1e187211 */ /* 0x040fe200078408ff */
[----:B------:R0:W-:Y:S03]  /*2240*/  STL.64 [R1+0xe8], R38 ;  /* 0x0000e82601007387 */ /* 0x0001e60000100a00 */
[----:B------:R-:W-:Y:S01]  /*2250*/  LEA R21, R37, R20, 0x1 ;  /* 0x0000001425157211 */ /* 0x000fe200078e08ff */
[----:B------:R2:W-:Y:S01]  /*2260*/  STL.64 [R1+0xc8], R22 ;  /* 0x0000c81601007387 */ /* 0x0005e20000100a00 */
[----:B------:R-:W-:-:S02]  /*2270*/  LEA.HI.X.SX32 R25, R30, R35, 0x1, P2 ;  /* 0x000000231e197211 */ /* 0x000fc400010f0eff */
[----:B-1----:R-:W-:-:S04]  /*2280*/  LEA R40, P0, R26, R191, 0x1 ;  /* 0x000000bf1a287211 */ /* 0x002fc800078008ff */
[----:B------:R-:W-:Y:S02]  /*2290*/  LEA.HI.X.SX32 R41, R26, R35, 0x1, P0 ;  /* 0x000000231a297211 */ /* 0x000fe400000f0eff */
[----:B0-----:R-:W-:-:S03]  /*22a0*/  LEA R38, P1, R27, R191, 0x1 ;  /* 0x000000bf1b267211 */ /* 0x001fc600078208ff */
[----:B------:R0:W-:Y:S01]  /*22b0*/  STL.64 [R1+0xd8], R40 ;  /* 0x0000d82801007387 */ /* 0x0001e20000100a00 */
[----:B------:R-:W-:Y:S01]  /*22c0*/  LEA.HI.X.SX32 R39, R27, R35, 0x1, P1 ;  /* 0x000000231b277211 */ /* 0x000fe200008f0eff */
[----:B--2---:R-:W-:Y:S01]  /*22d0*/  IMAD R22, R37, 0x2, R21 ;  /* 0x0000000225167824 */ /* 0x004fe200078e0215 */
[----:B------:R-:W-:-:S03]  /*22e0*/  LEA R26, P1, R29, R191, 0x1 ;  /* 0x000000bf1d1a7211 */ /* 0x000fc600078208ff */
[----:B------:R1:W-:Y:S01]  /*22f0*/  STL.64 [R1+0xd0], R38 ;  /* 0x0000d02601007387 */ /* 0x0003e20000100a00 */
[----:B------:R-:W-:Y:S02]  /*2300*/  LEA R23, R37, R22, 0x1 ;  /* 0x0000001625177211 */ /* 0x000fe400078e08ff */
[----:B------:R-:W-:Y:S02]  /*2310*/  LEA.HI.X.SX32 R27, R29, R35, 0x1, P1 ;  /* 0x000000231d1b7211 */ /* 0x000fe400008f0eff */
[----:B------:R-:W-:Y:S01]  /*2320*/  LEA R28, P1, R2, R191, 0x1 ;  /* 0x000000bf021c7211 */ /* 0x000fe200078208ff */
[----:B0-----:R-:W-:-:S03]  /*2330*/  CS2R R40, SRZ ;  /* 0x0000000000287805 */ /* 0x001fc6000001ff00 */
[----:B------:R-:W-:Y:S02]  /*2340*/  LEA.HI.X.SX32 R29, R2, R35, 0x1, P1 ;  /* 0x00000023021d7211 */ /* 0x000fe400008f0eff */
[----:B-1----:R-:W-:-:S04]  /*2350*/  LEA R38, P0, R6, R191, 0x1 ;  /* 0x000000bf06267211 */ /* 0x002fc800078008ff */
[----:B------:R-:W-:Y:S01]  /*2360*/  LEA.HI.X.SX32 R39, R6, R35, 0x1, P0 ;  /* 0x0000002306277211 */ /* 0x000fe200000f0eff */
[----:B------:R-:W-:-:S04]  /*2370*/  IMAD R6, R37, 0x2, R23 ;  /* 0x0000000225067824 */ /* 0x000fc800078e0217 */
[----:B------:R0:W-:Y:S04]  /*2380*/  STL.64 [R1+0xc0], R38 ;  /* 0x0000c02601007387 */ /* 0x0001e80000100a00 */
[----:B------:R1:W-:Y:S04]  /*2390*/  STL.64 [R1+0xb8], R26 ;  /* 0x0000b81a01007387 */ /* 0x0003e80000100a00 */
[----:B------:R2:W-:Y:S01]  /*23a0*/  STL.64 [R1+0xb0], R24 ;  /* 0x0000b01801007387 */ /* 0x0005e20000100a00 */
[-C--:B0-----:R-:W-:Y:S02]  /*23b0*/  LEA R38, P0, R4, R191.reuse, 0x1 ;  /* 0x000000bf04267211 */ /* 0x081fe400078008ff */
[----:B-1----:R-:W-:-:S02]  /*23c0*/  LEA R26, P2, R3, R191, 0x1 ;  /* 0x000000bf031a7211 */ /* 0x002fc400078408ff */
[-C--:B------:R-:W-:Y:S02]  /*23d0*/  LEA.HI.X.SX32 R39, R4, R35.reuse, 0x1, P0 ;  /* 0x0000002304277211 */ /* 0x080fe400000f0eff */
[----:B--2---:R-:W-:Y:S02]  /*23e0*/  LEA R24, R37, R6, 0x1 ;  /* 0x0000000625187211 */ /* 0x004fe400078e08ff */
[----:B------:R-:W-:Y:S01]  /*23f0*/  LEA.HI.X.SX32 R27, R3, R35, 0x1, P2 ;  /* 0x00000023031b7211 */ /* 0x000fe200010f0eff */
[----:B------:R0:W-:Y:S02]  /*2400*/  STL.64 [R1+0xa8], R38 ;  /* 0x0000a82601007387 */ /* 0x0001e40000100a00 */
[C---:B------:R-:W-:Y:S02]  /*2410*/  IMAD R2, R37.reuse, 0x2, R24 ;  /* 0x0000000225027824 */ /* 0x040fe400078e0218 */
[----:B------:R1:W-:Y:S03]  /*2420*/  STL.64 [R1+0xa0], R28 ;  /* 0x0000a01c01007387 */ /* 0x0003e60000100a00 */
[----:B------:R-:W-:Y:S01]  /*2430*/  LEA R3, R37, R2, 0x1 ;  /* 0x0000000225037211 */ /* 0x000fe200078e08ff */
[----:B------:R2:W-:Y:S01]  /*2440*/  STL.64 [R1+0x98], R26 ;  /* 0x0000981a01007387 */ /* 0x0005e20000100a00 */
[----:B0-----:R-:W-:-:S03]  /*2450*/  LEA R38, P0, R5, R191, 0x1 ;  /* 0x000000bf05267211 */ /* 0x001fc600078008ff */
[----:B------:R-:W-:Y:S01]  /*2460*/  IMAD R4, R37, 0x2, R3 ;  /* 0x0000000225047824 */ /* 0x000fe200078e0203 */
[C---:B-1----:R-:W-:Y:S02]  /*2470*/  LEA R28, P1, R10.reuse, R191, 0x1 ;  /* 0x000000bf0a1c7211 */ /* 0x042fe400078208ff */
[----:B------:R-:W-:Y:S02]  /*2480*/  LEA.HI.X.SX32 R39, R5, R35, 0x1, P0 ;  /* 0x0000002305277211 */ /* 0x000fe400000f0eff */
[C---:B--2---:R-:W-:Y:S02]  /*2490*/  LEA R26, P2, R31.reuse, R191, 0x1 ;  /* 0x000000bf1f1a7211 */ /* 0x044fe400078408ff */
[-C--:B------:R-:W-:Y:S01]  /*24a0*/  LEA.HI.X.SX32 R29, R10, R35.reuse, 0x1, P1 ;  /* 0x000000230a1d7211 */ /* 0x080fe200008f0eff */
[----:B------:R0:W-:Y:S01]  /*24b0*/  STL.64 [R1+0x90], R38 ;  /* 0x0000902601007387 */ /* 0x0001e20000100a00 */
[----:B------:R-:W-:Y:S02]  /*24c0*/  LEA.HI.X.SX32 R27, R31, R35, 0x1, P2 ;  /* 0x000000231f1b7211 */ /* 0x000fe400010f0eff */
[----:B------:R-:W-:Y:S01]  /*24d0*/  LEA R5, R37, R4, 0x1 ;  /* 0x0000000425057211 */ /* 0x000fe200078e08ff */
[----:B------:R1:W-:Y:S04]  /*24e0*/  STL.64 [R1+0x88], R28 ;  /* 0x0000881c01007387 */ /* 0x0003e80000100a00 */
[----:B------:R2:W-:Y:S01]  /*24f0*/  STL.64 [R1+0x80], R26 ;  /* 0x0000801a01007387 */ /* 0x0005e20000100a00 */
[----:B0-----:R-:W-:-:S02]  /*2500*/  LEA R38, P0, R34, R191, 0x1 ;  /* 0x000000bf22267211 */ /* 0x001fc400078008ff */
[C---:B-1----:R-:W-:Y:S02]  /*2510*/  LEA R28, P1, R7.reuse, R191, 0x1 ;  /* 0x000000bf071c7211 */ /* 0x042fe400078208ff */
[----:B------:R-:W-:Y:S02]  /*2520*/  LEA.HI.X.SX32 R39, R34, R35, 0x1, P0 ;  /* 0x0000002322277211 */ /* 0x000fe400000f0eff */
[C---:B--2---:R-:W-:Y:S02]  /*2530*/  LEA R26, P2, R8.reuse, R191, 0x1 ;  /* 0x000000bf081a7211 */ /* 0x044fe400078408ff */
[-C--:B------:R-:W-:Y:S01]  /*2540*/  LEA.HI.X.SX32 R29, R7, R35.reuse, 0x1, P1 ;  /* 0x00000023071d7211 */ /* 0x080fe200008f0eff */
[----:B------:R-:W-:Y:S01]  /*2550*/  IMAD R7, R37, 0x2, R5 ;  /* 0x0000000225077824 */ /* 0x000fe200078e0205 */
[----:B------:R-:W-:Y:S01]  /*2560*/  LEA.HI.X.SX32 R27, R8, R35, 0x1, P2 ;  /* 0x00000023081b7211 */ /* 0x000fe200010f0eff */
[----:B------:R0:W-:Y:S01]  /*2570*/  STL.64 [R1+0x78], R38 ;  /* 0x0000782601007387 */ /* 0x0001e20000100a00 */
[----:B------:R-:W-:-:S02]  /*2580*/  LEA R30, P0, R9, R191, 0x1 ;  /* 0x000000bf091e7211 */ /* 0x000fc400078008ff */
[----:B------:R-:W-:Y:S01]  /*2590*/  LEA R8, R37, R7, 0x1 ;  /* 0x0000000725087211 */ /* 0x000fe200078e08ff */
[----:B------:R1:W-:Y:S01]  /*25a0*/  STL.64 [R1+0x70], R28 ;  /* 0x0000701c01007387 */ /* 0x0003e20000100a00 */
[----:B------:R-:W-:-:S03]  /*25b0*/  LEA.HI.X.SX32 R31, R9, R35, 0x1, P0 ;  /* 0x00000023091f7211 */ /* 0x000fc600000f0eff */
[----:B------:R2:W-:Y:S01]  /*25c0*/  STL.64 [R1+0x68], R26 ;  /* 0x0000681a01007387 */ /* 0x0005e20000100a00 */
[----:B------:R-:W-:-:S03]  /*25d0*/  IMAD R9, R37, 0x2, R8 ;  /* 0x0000000225097824 */ /* 0x000fc600078e0208 */
[----:B------:R3:W-:Y:S01]  /*25e0*/  STL.64 [R1+0x60], R30 ;  /* 0x0000601e01007387 */ /* 0x0007e20000100a00 */
[----:B0-----:R-:W-:Y:S01]  /*25f0*/  CS2R R38, SRZ ;  /* 0x0000000000267805 */ /* 0x001fe2000001ff00 */
[----:B------:R-:W-:Y:S02]  /*2600*/  LEA R10, R37, R9, 0x1 ;  /* 0x00000009250a7211 */ /* 0x000fe400078e08ff */
[CC--:B-1----:R-:W-:Y:S02]  /*2610*/  LEA R28, P1, R16.reuse, R191.reuse, 0x1 ;  /* 0x000000bf101c7211 */ /* 0x0c2fe400078208ff */
[----:B--2---:R-:W-:Y:S02]  /*2620*/  LEA R26, P2, R17, R191, 0x1 ;  /* 0x000000bf111a7211 */ /* 0x004fe400078408ff */
[-C--:B------:R-:W-:Y:S01]  /*2630*/  LEA.HI.X.SX32 R29, R16, R35.reuse, 0x1, P1 ;  /* 0x00000023101d7211 */ /* 0x080fe200008f0eff */
[----:B------:R-:W-:Y:S01]  /*2640*/  IMAD R16, R37, 0x2, R10 ;  /* 0x0000000225107824 */ /* 0x000fe200078e020a */
[----:B------:R-:W-:-:S02]  /*2650*/  LEA.HI.X.SX32 R27, R17, R35, 0x1, P2 ;  /* 0x00000023111b7211 */ /* 0x000fc400010f0eff */
[C---:B---3--:R-:W-:Y:S01]  /*2660*/  LEA R30, P0, R18.reuse, R191, 0x1 ;  /* 0x000000bf121e7211 */ /* 0x048fe200078008ff */
[----:B------:R0:W-:Y:S01]  /*2670*/  STL.64 [R1+0x58], R28 ;  /* 0x0000581c01007387 */ /* 0x0001e20000100a00 */
[----:B------:R-:W-:Y:S02]  /*2680*/  LEA R17, R37, R16, 0x1 ;  /* 0x0000001025117211 */ /* 0x000fe400078e08ff */
[----:B------:R-:W-:Y:S01]  /*2690*/  LEA.HI.X.SX32 R31, R18, R35, 0x1, P0 ;  /* 0x00000023121f7211 */ /* 0x000fe200000f0eff */
[----:B------:R1:W-:Y:S04]  /*26a0*/  STL.64 [R1+0x50], R26 ;  /* 0x0000501a01007387 */ /* 0x0003e80000100a00 */
[----:B------:R2:W-:Y:S01]  /*26b0*/  STL.64 [R1+0x48], R30 ;  /* 0x0000481e01007387 */ /* 0x0005e20000100a00 */
[----:B0-----:R-:W-:-:S02]  /*26c0*/  LEA R28, P1, R20, R191, 0x1 ;  /* 0x000000bf141c7211 */ /* 0x001fc400078208ff */
[C---:B-1----:R-:W-:Y:S02]  /*26d0*/  LEA R26, P2, R21.reuse, R191, 0x1 ;  /* 0x000000bf151a7211 */ /* 0x042fe400078408ff */
[-C--:B------:R-:W-:Y:S02]  /*26e0*/  LEA.HI.X.SX32 R29, R20, R35.reuse, 0x1, P1 ;  /* 0x00000023141d7211 */ /* 0x080fe400008f0eff */
[----:B------:R-:W-:Y:S02]  /*26f0*/  LEA.HI.X.SX32 R27, R21, R35, 0x1, P2 ;  /* 0x00000023151b7211 */ /* 0x000fe400010f0eff */
[C---:B--2---:R-:W-:Y:S01]  /*2700*/  LEA R30, P0, R22.reuse, R191, 0x1 ;  /* 0x000000bf161e7211 */ /* 0x044fe200078008ff */
[----:B------:R0:W-:Y:S03]  /*2710*/  STL.64 [R1+0x40], R28 ;  /* 0x0000401c01007387 */ /* 0x0001e60000100a00 */
[----:B------:R-:W-:Y:S01]  /*2720*/  LEA.HI.X.SX32 R31, R22, R35, 0x1, P0 ;  /* 0x00000023161f7211 */ /* 0x000fe200000f0eff */
[----:B------:R1:W-:Y:S04]  /*2730*/  STL.64 [R1+0x38], R26 ;  /* 0x0000381a01007387 */ /* 0x0003e80000100a00 */
[----:B------:R-:W-:Y:S01]  /*2740*/  STL.64 [R1+0x30], R30 ;  /* 0x0000301e01007387 */ /* 0x000fe20000100a00 */
[----:B0-----:R-:W-:-:S02]  /*2750*/  LEA R28, P1, R23, R191, 0x1 ;  /* 0x000000bf171c7211 */ /* 0x001fc400078208ff */
[C---:B-1----:R-:W-:Y:S02]  /*2760*/  LEA R26, P2, R6.reuse, R191, 0x1 ;  /* 0x000000bf061a7211 */ /* 0x042fe400078408ff */
[-C--:B------:R-:W-:Y:S02]  /*2770*/  LEA.HI.X.SX32 R29, R23, R35.reuse, 0x1, P1 ;  /* 0x00000023171d7211 */ /* 0x080fe400008f0eff */
[----:B------:R-:W-:Y:S01]  /*2780*/  LEA.HI.X.SX32 R27, R6, R35, 0x1, P2 ;  /* 0x00000023061b7211 */ /* 0x000fe200010f0eff */
[----:B------:R-:W-:Y:S01]  /*2790*/  IMAD R6, R37, 0x2, R17 ;  /* 0x0000000225067824 */ /* 0x000fe200078e0211 */
[-C--:B------:R-:W-:Y:S02]  /*27a0*/  LEA R22, P1, R2, R191.reuse, 0x1 ;  /* 0x000000bf02167211 */ /* 0x080fe400078208ff */
[----:B------:R-:W-:Y:S01]  /*27b0*/  LEA R20, P2, R3, R191, 0x1 ;  /* 0x000000bf03147211 */ /* 0x000fe200078408ff */
[----:B------:R0:W-:Y:S01]  /*27c0*/  STL.64 [R1+0x20], R26 ;  /* 0x0000201a01007387 */ /* 0x0001e20000100a00 */
[----:B------:R-:W-:-:S02]  /*27d0*/  LEA R18, R37, R6, 0x1 ;  /* 0x0000000625127211 */ /* 0x000fc400078e08ff */
[-C--:B------:R-:W-:Y:S01]  /*27e0*/  LEA.HI.X.SX32 R23, R2, R35.reuse, 0x1, P1 ;  /* 0x0000002302177211 */ /* 0x080fe200008f0eff */
[----:B------:R-:W-:Y:S01]  /*27f0*/  STL.64 [R1+0x28], R28 ;  /* 0x0000281c01007387 */ /* 0x000fe20000100a00 */
[----:B------:R-:W-:Y:S01]  /*2800*/  LEA.HI.X.SX32 R21, R3, R35, 0x1, P2 ;  /* 0x0000002303157211 */ /* 0x000fe200010f0eff */
[----:B------:R-:W-:Y:S01]  /*2810*/  IMAD R2, R37, 0x2, R18 ;  /* 0x0000000225027824 */ /* 0x000fe200078e0212 */
[-C--:B------:R-:W-:Y:S02]  /*2820*/  LEA R250, P1, R5, R191.reuse, 0x1 ;  /* 0x000000bf05fa7211 */ /* 0x080fe400078208ff */
[-C--:B------:R-:W-:Y:S02]  /*2830*/  LEA R248, P2, R7, R191.reuse, 0x1 ;  /* 0x000000bf07f87211 */ /* 0x080fe400078408ff */
[----:B------:R-:W-:Y:S02]  /*2840*/  LEA R3, R37, R2, 0x1 ;  /* 0x0000000225037211 */ /* 0x000fe400078e08ff */
[----:B0-----:R-:W-:-:S02]  /*2850*/  LEA R26, P0, R24, R191, 0x1 ;  /* 0x000000bf181a7211 */ /* 0x001fc400078008ff */
[-C--:B------:R-:W-:Y:S02]  /*2860*/  LEA.HI.X.SX32 R251, R5, R35.reuse, 0x1, P1 ;  /* 0x0000002305fb7211 */ /* 0x080fe400008f0eff */
[-C--:B------:R-:W-:Y:S02]  /*2870*/  LEA.HI.X.SX32 R27, R24, R35.reuse, 0x1, P0 ;  /* 0x00000023181b7211 */ /* 0x080fe400000f0eff */
[----:B------:R-:W-:Y:S02]  /*2880*/  LEA.HI.X.SX32 R249, R7, R35, 0x1, P2 ;  /* 0x0000002307f97211 */ /* 0x000fe400010f0eff */
[CC--:B------:R-:W-:Y:S01]  /*2890*/  LEA R242, P2, R10.reuse, R191.reuse, 0x1 ;  /* 0x000000bf0af27211 */ /* 0x0c0fe200078408ff */
[----:B------:R-:W-:Y:S01]  /*28a0*/  STL.64 [R1+0x18], R26 ;  /* 0x0000181a01007387 */ /* 0x000fe20000100a00 */
[C---:B------:R-:W-:Y:S02]  /*28b0*/  LEA R244, P1, R9.reuse, R191, 0x1 ;  /* 0x000000bf09f47211 */ /* 0x040fe400078208ff */
[----:B------:R-:W-:Y:S01]  /*28c0*/  LEA.HI.X.SX32 R243, R10, R35, 0x1, P2 ;  /* 0x000000230af37211 */ /* 0x000fe200010f0eff */
[----:B------:R0:W-:Y:S01]  /*28d0*/  STL.64 [R1+0x8], R20 ;  /* 0x0000081401007387 */ /* 0x0001e20000100a00 */
[C---:B------:R-:W-:Y:S01]  /*28e0*/  LEA R236, P2, R6.reuse, R191, 0x1 ;  /* 0x000000bf06ec7211 */ /* 0x040fe200078408ff */
[----:B------:R-:W-:Y:S01]  /*28f0*/  IMAD.MOV.U32 R10, RZ, RZ, RZ ;  /* 0x000000ffff0a7224 */ /* 0x000fe200078e00ff */
[-C--:B------:R-:W-:Y:S01]  /*2900*/  LEA.HI.X.SX32 R245, R9, R35.reuse, 0x1, P1 ;  /* 0x0000002309f57211 */ /* 0x080fe200008f0eff */
[----:B------:R-:W-:Y:S01]  /*2910*/  STL.64 [R1+0x10], R22 ;  /* 0x0000101601007387 */ /* 0x000fe20000100a00 */
[----:B------:R-:W-:-:S02]  /*2920*/  LEA.HI.X.SX32 R237, R6, R35, 0x1, P2 ;  /* 0x0000002306ed7211 */ /* 0x000fc400010f0eff */
[-C--:B------:R-:W-:Y:S02]  /*2930*/  LEA R238, P1, R17, R191.reuse, 0x1 ;  /* 0x000000bf11ee7211 */ /* 0x080fe400078208ff */
[----:B------:R-:W-:Y:S02]  /*2940*/  LEA R228, P2, R3, R191, 0x1 ;  /* 0x000000bf03e47211 */ /* 0x000fe400078408ff */
[----:B------:R-:W-:Y:S01]  /*2950*/  LEA.HI.X.SX32 R239, R17, R35, 0x1, P1 ;  /* 0x0000002311ef7211 */ /* 0x000fe200008f0eff */
[----:B------:R-:W-:Y:S01]  /*2960*/  IMAD.MOV.U32 R17, RZ, RZ, RZ ;  /* 0x000000ffff117224 */ /* 0x000fe200078e00ff */
[-C--:B0-----:R-:W-:Y:S02]  /*2970*/  LEA R20, P0, R4, R191.reuse, 0x1 ;  /* 0x000000bf04147211 */ /* 0x081fe400078008ff */
[----:B------:R-:W-:Y:S02]  /*2980*/  LEA R232, P1, R2, R191, 0x1 ;  /* 0x000000bf02e87211 */ /* 0x000fe400078208ff */
[----:B------:R-:W-:Y:S01]  /*2990*/  LEA.HI.X.SX32 R21, R4, R35, 0x1, P0 ;  /* 0x0000002304157211 */ /* 0x000fe200000f0eff */
[----:B------:R-:W-:Y:S01]  /*29a0*/  IMAD R4, R37, 0x2, R3 ;  /* 0x0000000225047824 */ /* 0x000fe200078e0203 */
[----:B------:R-:W-:-:S02]  /*29b0*/  LEA R246, P0, R8, R191, 0x1 ;  /* 0x000000bf08f67211 */ /* 0x000fc400078008ff */
[-C--:B------:R-:W-:Y:S01]  /*29c0*/  LEA.HI.X.SX32 R233, R2, R35.reuse, 0x1, P1 ;  /* 0x0000002302e97211 */ /* 0x080fe200008f0eff */
[----:B------:R0:W-:Y:S01]  /*29d0*/  STL.64 [R1], R20 ;  /* 0x0000001401007387 */ /* 0x0001e20000100a00 */
[C---:B------:R-:W-:Y:S02]  /*29e0*/  LEA R5, R37.reuse, R4, 0x1 ;  /* 0x0000000425057211 */ /* 0x040fe400078e08ff */
[----:B------:R-:W-:Y:S02]  /*29f0*/  LEA.HI.X.SX32 R247, R8, R35, 0x1, P0 ;  /* 0x0000002308f77211 */ /* 0x000fe400000f0eff */
[C---:B------:R-:W-:Y:S01]  /*2a00*/  LEA R240, P0, R16.reuse, R191, 0x1 ;  /* 0x000000bf10f07211 */ /* 0x040fe200078008ff */
[----:B------:R-:W-:Y:S01]  /*2a10*/  IMAD R7, R37, 0x2, R5 ;  /* 0x0000000225077824 */ /* 0x000fe200078e0205 */
[-C--:B------:R-:W-:Y:S02]  /*2a20*/  LEA.HI.X.SX32 R229, R3, R35.reuse, 0x1, P2 ;  /* 0x0000002303e57211 */ /* 0x080fe400010f0eff */
[----:B------:R-:W-:Y:S01]  /*2a30*/  LEA.HI.X.SX32 R241, R16, R35, 0x1, P0 ;  /* 0x0000002310f17211 */ /* 0x000fe200000f0eff */
[----:B------:R-:W-:Y:S01]  /*2a40*/  IMAD.SHL.U32 R16, R100, 0x2, RZ ;  /* 0x0000000264107824 */ /* 0x000fe200078e00ff */
[----:B------:R-:W-:Y:S01]  /*2a50*/  LEA R8, R37, R7, 0x1 ;  /* 0x0000000725087211 */ /* 0x000fe200078e08ff */
[----:B0-----:R-:W-:Y:S01]  /*2a60*/  IMAD.MOV.U32 R21, RZ, RZ, -0x800000 ;  /* 0xff800000ff157424 */ /* 0x001fe200078e00ff */
[----:B------:R-:W-:-:S02]  /*2a70*/  LEA R234, P0, R18, R191, 0x1 ;  /* 0x000000bf12ea7211 */ /* 0x000fc400078008ff */
[----:B------:R-:W-:Y:S01]  /*2a80*/  LEA R224, P1, R5, R191, 0x1 ;  /* 0x000000bf05e07211 */ /* 0x000fe200078208ff */
[C---:B------:R-:W-:Y:S01]  /*2a90*/  IMAD R6, R37.reuse, 0x2, R8 ;  /* 0x0000000225067824 */ /* 0x040fe200078e0208 */
[----:B------:R-:W-:Y:S02]  /*2aa0*/  LEA.HI.X.SX32 R235, R18, R35, 0x1, P0 ;  /* 0x0000002312eb7211 */ /* 0x000fe400000f0eff */
[C---:B------:R-:W-:Y:S02]  /*2ab0*/  LEA R226, P0, R4.reuse, R191, 0x1 ;  /* 0x000000bf04e27211 */ /* 0x040fe400078008ff */
[----:B------:R-:W-:Y:S02]  /*2ac0*/  LEA R9, R37, R6, 0x1 ;  /* 0x0000000625097211 */ /* 0x000fe400078e08ff */
[-C--:B------:R-:W-:Y:S02]  /*2ad0*/  LEA.HI.X.SX32 R227, R4, R35.reuse, 0x1, P0 ;  /* 0x0000002304e37211 */ /* 0x080fe400000f0eff */
[----:B------:R-:W-:Y:S01]  /*2ae0*/  LEA.HI.X.SX32 R225, R5, R35, 0x1, P1 ;  /* 0x0000002305e17211 */ /* 0x000fe200008f0eff */
[----:B------:R-:W-:Y:S01]  /*2af0*/  IMAD R2, R37, 0x2, R9 ;  /* 0x0000000225027824 */ /* 0x000fe200078e0209 */
[----:B------:R-:W-:-:S02]  /*2b00*/  LEA R218, P1, R6, R191, 0x1 ;  /* 0x000000bf06da7211 */ /* 0x000fc400078208ff */
[----:B------:R-:W-:Y:S02]  /*2b10*/  LEA R222, P2, R7, R191, 0x1 ;  /* 0x000000bf07de7211 */ /* 0x000fe400078408ff */
[C---:B------:R-:W-:Y:S02]  /*2b20*/  LEA R3, R37.reuse, R2, 0x1 ;  /* 0x0000000225037211 */ /* 0x040fe400078e08ff */
[----:B------:R-:W-:Y:S02]  /*2b30*/  LEA.HI.X.SX32 R219, R6, R35, 0x1, P1 ;  /* 0x0000002306db7211 */ /* 0x000fe400008f0eff */
[C---:B------:R-:W-:Y:S01]  /*2b40*/  LEA R220, P0, R8.reuse, R191, 0x1 ;  /* 0x000000bf08dc7211 */ /* 0x040fe200078008ff */
[----:B------:R-:W-:Y:S01]  /*2b50*/  IMAD R4, R37, 0x2, R3 ;  /* 0x0000000225047824 */ /* 0x000fe200078e0203 */
[-C--:B------:R-:W-:Y:S02]  /*2b60*/  LEA.HI.X.SX32 R223, R7, R35.reuse, 0x1, P2 ;  /* 0x0000002307df7211 */ /* 0x080fe400010f0eff */
[----:B------:R-:W-:-:S02]  /*2b70*/  LEA.HI.X.SX32 R221, R8, R35, 0x1, P0 ;  /* 0x0000002308dd7211 */ /* 0x000fc400000f0eff */
[----:B------:R-:W-:Y:S02]  /*2b80*/  LEA R5, R37, R4, 0x1 ;  /* 0x0000000425057211 */ /* 0x000fe400078e08ff */
[CC--:B------:R-:W-:Y:S02]  /*2b90*/  LEA R212, P0, R2.reuse, R191.reuse, 0x1 ;  /* 0x000000bf02d47211 */ /* 0x0c0fe400078008ff */
[----:B------:R-:W-:Y:S01]  /*2ba0*/  LEA R214, P2, R9, R191, 0x1 ;  /* 0x000000bf09d67211 */ /* 0x000fe200078408ff */
[----:B------:R-:W-:Y:S01]  /*2bb0*/  IMAD R6, R37, 0x2, R5 ;  /* 0x0000000225067824 */ /* 0x000fe200078e0205 */
[-C--:B------:R-:W-:Y:S02]  /*2bc0*/  LEA.HI.X.SX32 R213, R2, R35.reuse, 0x1, P0 ;  /* 0x0000002302d57211 */ /* 0x080fe400000f0eff */
[----:B------:R-:W-:Y:S02]  /*2bd0*/  LEA.HI.X.SX32 R215, R9, R35, 0x1, P2 ;  /* 0x0000002309d77211 */ /* 0x000fe400010f0eff */
[----:B------:R-:W-:-:S02]  /*2be0*/  LEA R7, R37, R6, 0x1 ;  /* 0x0000000625077211 */ /* 0x000fc400078e08ff */
[-C--:B------:R-:W-:Y:S02]  /*2bf0*/  LEA R208, P1, R3, R191.reuse, 0x1 ;  /* 0x000000bf03d07211 */ /* 0x080fe400078208ff */
[C---:B------:R-:W-:Y:S01]  /*2c00*/  LEA R204, P2, R4.reuse, R191, 0x1 ;  /* 0x000000bf04cc7211 */ /* 0x040fe200078408ff */
[----:B------:R-:W-:Y:S01]  /*2c10*/  IMAD R2, R37, 0x2, R7 ;  /* 0x0000000225027824 */ /* 0x000fe200078e0207 */
[-C--:B------:R-:W-:Y:S01]  /*2c20*/  LEA.HI.X.SX32 R209, R3, R35.reuse, 0x1, P1 ;  /* 0x0000002303d17211 */ /* 0x080fe200008f0eff */
[----:B------:R-:W-:Y:S01]  /*2c30*/  CS2R R36, SRZ ;  /* 0x0000000000247805 */ /* 0x000fe2000001ff00 */
[----:B------:R-:W-:Y:S02]  /*2c40*/  LEA.HI.X.SX32 R205, R4, R35, 0x1, P2 ;  /* 0x0000002304cd7211 */ /* 0x000fe400010f0eff */
[-C--:B------:R-:W-:Y:S02]  /*2c50*/  LEA R190, P3, R2, R191.reuse, 0x1 ;  /* 0x000000bf02be7211 */ /* 0x080fe400078608ff */
[----:B------:R-:W-:-:S02]  /*2c60*/  LEA R200, P0, R5, R191, 0x1 ;  /* 0x000000bf05c87211 */ /* 0x000fc400078008ff */
[-C--:B------:R-:W-:Y:S02]  /*2c70*/  LEA R196, P1, R6, R191.reuse, 0x1 ;  /* 0x000000bf06c47211 */ /* 0x080fe400078208ff */
[----:B------:R-:W-:Y:S02]  /*2c80*/  LEA R192, P2, R7, R191, 0x1 ;  /* 0x000000bf07c07211 */ /* 0x000fe400078408ff */
[-C--:B------:R-:W-:Y:S02]  /*2c90*/  LEA.HI.X.SX32 R191, R2, R35.reuse, 0x1, P3 ;  /* 0x0000002302bf7211 */ /* 0x080fe400018f0eff */
[----:B------:R-:W-:Y:S02]  /*2ca0*/  MOV R2, c[0x0][0x1a4] ;  /* 0x0000690000027a02 */ /* 0x000fe40000000f00 */
[-C--:B------:R-:W-:Y:S02]  /*2cb0*/  LEA.HI.X.SX32 R201, R5, R35.reuse, 0x1, P0 ;  /* 0x0000002305c97211 */ /* 0x080fe400000f0eff */
[-C--:B------:R-:W-:Y:S01]  /*2cc0*/  LEA.HI.X.SX32 R197, R6, R35.reuse, 0x1, P1 ;  /* 0x0000002306c57211 */ /* 0x080fe200008f0eff */
[C---:B------:R-:W-:Y:S01]  /*2cd0*/  IMAD R104, R2.reuse, 0x42, RZ ;  /* 0x0000004202687824 */ /* 0x040fe200078e02ff */
[----:B------:R-:W-:Y:S01]  /*2ce0*/  LEA.HI.X.SX32 R193, R7, R35, 0x1, P2 ;  /* 0x0000002307c17211 */ /* 0x000fe200010f0eff */
[C---:B------:R-:W-:Y:S01]  /*2cf0*/  IMAD R35, R2.reuse, 0x22, RZ ;  /* 0x0000002202237824 */ /* 0x040fe200078e02ff */
[C---:B------:R-:W-:Y:S01]  /*2d00*/  SHF.L.U32 R169, R2.reuse, 0x2, RZ ;  /* 0x0000000202a97819 */ /* 0x040fe200000006ff */
[----:B------:R-:W-:Y:S01]  /*2d10*/  IMAD R102, R2, 0x44, RZ ;  /* 0x0000004402667824 */ /* 0x000fe200078e02ff */
[-C--:B------:R-:W-:Y:S01]  /*2d20*/  IADD3 R206, P4, R104, R32.reuse, RZ ;  /* 0x0000002068ce7210 */ /* 0x080fe20007f9e0ff */
[C---:B------:R-:W-:Y:S01]  /*2d30*/  IMAD R108, R2.reuse, 0x11, RZ ;  /* 0x00000011026c7824 */ /* 0x040fe200078e02ff */
[-C--:B------:R-:W-:Y:S01]  /*2d40*/  IADD3 R194, P2, R35, R32.reuse, RZ ;  /* 0x0000002023c27210 */ /* 0x080fe20007f5e0ff */
[----:B------:R-:W-:Y:S01]  /*2d50*/  IMAD R107, R2, 0x21, RZ ;  /* 0x00000021026b7824 */ /* 0x000fe200078e02ff */
[-C--:B------:R-:W-:Y:S01]  /*2d60*/  IADD3 R202, P6, R102, R32.reuse, RZ ;  /* 0x0000002066ca7210 */ /* 0x080fe20007fde0ff */
[----:B------:R-:W-:Y:S01]  /*2d70*/  IMAD R100, R2, 0x46, RZ ;  /* 0x0000004602647824 */ /* 0x000fe200078e02ff */
[-C--:B------:R-:W-:Y:S01]  /*2d80*/  LEA.HI.X.SX32 R195, R108, R33.reuse, 0x1, P2 ;  /* 0x000000216cc37211 */ /* 0x080fe200010f0eff */
[C---:B------:R-:W-:Y:S01]  /*2d90*/  IMAD R106, R2.reuse, 0x4c, RZ ;  /* 0x0000004c026a7824 */ /* 0x040fe200078e02ff */
[-C--:B------:R-:W-:Y:S01]  /*2da0*/  LEA.HI.X.SX32 R207, R107, R33.reuse, 0x1, P4 ;  /* 0x000000216bcf7211 */ /* 0x080fe200020f0eff */
[----:B------:R-:W-:Y:S01]  /*2db0*/  IMAD R25, R2, 0x24, RZ ;  /* 0x0000002402197824 */ /* 0x000fe200078e02ff */
[-C--:B------:R-:W-:Y:S01]  /*2dc0*/  IADD3 R198, P1, R100, R32.reuse, RZ ;  /* 0x0000002064c67210 */ /* 0x080fe20007f3e0ff */
[----:B------:R-:W-:Y:S01]  /*2dd0*/  IMAD R27, R2, 0x12, RZ ;  /* 0x00000012021b7824 */ /* 0x000fe200078e02ff */
[-C--:B------:R-:W-:Y:S01]  /*2de0*/  IADD3 R100, P4, R106, R32.reuse, RZ ;  /* 0x000000206a647210 */ /* 0x080fe20007f9e0ff */
[C---:B------:R-:W-:Y:S01]  /*2df0*/  IMAD R110, R2.reuse, 0x23, RZ ;  /* 0x00000023026e7824 */ /* 0x040fe200078e02ff */
[-C--:B------:R-:W-:Y:S01]  /*2e00*/  LEA.HI.X.SX32 R203, R35, R33.reuse, 0x1, P6 ;  /* 0x0000002123cb7211 */ /* 0x080fe200030f0eff */
[C---:B------:R-:W-:Y:S01]  /*2e10*/  IMAD R101, R2.reuse, 0x48, RZ ;  /* 0x0000004802657824 */ /* 0x040fe200078e02ff */
[-C--:B------:R-:W-:Y:S01]  /*2e20*/  IADD3 R106, P6, R25, R32.reuse, RZ ;  /* 0x00000020196a7210 */ /* 0x080fe20007fde0ff */
[C---:B------:R-:W-:Y:S01]  /*2e30*/  IMAD R5, R2.reuse, 0x26, RZ ;  /* 0x0000002602057824 */ /* 0x040fe200078e02ff */
[----:B------:R0:W-:Y:S01]  /*2e40*/  STL.64 [R1+0x2b0], R194 ;  /* 0x0002b0c201007387 */ /* 0x0001e20000100a00 */
[C---:B------:R-:W-:Y:S01]  /*2e50*/  IMAD R112, R2.reuse, 0x9, RZ ;  /* 0x0000000902707824 */ /* 0x040fe200078e02ff */
[-C--:B------:R-:W-:Y:S01]  /*2e60*/  IADD3 R186, P3, R101, R32.reuse, RZ ;  /* 0x0000002065ba7210 */ /* 0x080fe20007f7e0ff */
[----:B------:R-:W-:Y:S01]  /*2e70*/  IMAD R103, R2, 0x4a, RZ ;  /* 0x0000004a02677824 */ /* 0x000fe200078e02ff */
[-C--:B------:R-:W-:Y:S01]  /*2e80*/  LEA.HI.X.SX32 R199, R110, R33.reuse, 0x1, P1 ;  /* 0x000000216ec77211 */ /* 0x080fe200008f0eff */
[C---:B------:R-:W-:Y:S01]  /*2e90*/  IMAD R109, R2.reuse, 0x4e, RZ ;  /* 0x0000004e026d7824 */ /* 0x040fe200078e02ff */
[-C--:B------:R-:W-:Y:S01]  /*2ea0*/  LEA.HI.X.SX32 R107, R27, R33.reuse, 0x1, P6 ;  /* 0x000000211b6b7211 */ /* 0x080fe200030f0eff */
[C---:B------:R-:W-:Y:S01]  /*2eb0*/  IMAD R111, R2.reuse, 0x50, RZ ;  /* 0x00000050026f7824 */ /* 0x040fe200078e02ff */
[-C--:B------:R-:W-:Y:S01]  /*2ec0*/  IADD3 R110, P6, R5, R32.reuse, RZ ;  /* 0x00000020056e7210 */ /* 0x080fe20007fde0ff */
[C---:B------:R-:W-:Y:S01]  /*2ed0*/  IMAD R116, R2.reuse, 0x13, RZ ;  /* 0x0000001302747824 */ /* 0x040fe200078e02ff */
[-C--:B------:R-:W-:Y:S01]  /*2ee0*/  IADD3 R184, P5, R103, R32.reuse, RZ ;  /* 0x0000002067b87210 */ /* 0x080fe20007fbe0ff */
[C---:B------:R-:W-:Y:S01]  /*2ef0*/  IMAD R115, R2.reuse, 0x25, RZ ;  /* 0x0000002502737824 */ /* 0x040fe200078e02ff */
[-C--:B0-----:R-:W-:Y:S01]  /*2f00*/  IADD3 R194, P2, R27, R32.reuse, RZ ;  /* 0x000000201bc27210 */ /* 0x081fe20007f5e0ff */
[C---:B------:R-:W-:Y:S01]  /*2f10*/  IMAD R117, R2.reuse, 0x27, RZ ;  /* 0x0000002702757824 */ /* 0x040fe200078e02ff */
[----:B------:R-:W-:Y:S01]  /*2f20*/  STL.64 [R1+0x230], R206 ;  /* 0x000230ce01007387 */ /* 0x000fe20000100a00 */
[-C--:B------:R-:W-:Y:S01]  /*2f30*/  IADD3 R102, P1, R109, R32.reuse, RZ ;  /* 0x000000206d667210 */ /* 0x080fe20007f3e0ff */
[----:B------:R-:W-:Y:S01]  /*2f40*/  IMAD R3, R2, 0xa, RZ ;  /* 0x0000000a02037824 */ /* 0x000fe200078e02ff */
[-C--:B------:R-:W-:Y:S01]  /*2f50*/  LEA.HI.X.SX32 R195, R112, R33.reuse, 0x1, P2 ;  /* 0x0000002170c37211 */ /* 0x080fe200010f0eff */
[----:B------:R-:W-:Y:S01]  /*2f60*/  STL.64 [R1+0x228], R202 ;  /* 0x000228ca01007387 */ /* 0x000fe20000100a00 */
[-C--:B------:R-:W-:Y:S01]  /*2f70*/  IADD3 R108, P2, R111, R32.reuse, RZ ;  /* 0x000000206f6c7210 */ /* 0x080fe20007f5e0ff */
[----:B------:R-:W-:Y:S01]  /*2f80*/  IMAD R4, R2, 0x14, RZ ;  /* 0x0000001402047824 */ /* 0x000fe200078e02ff */
[-C--:B------:R-:W-:Y:S01]  /*2f90*/  LEA.HI.X.SX32 R187, R25, R33.reuse, 0x1, P3 ;  /* 0x0000002119bb7211 */ /* 0x080fe200018f0eff */
[----:B------:R-:W-:Y:S01]  /*2fa0*/  STL.64 [R1+0x220], R198 ;  /* 0x000220c601007387 */ /* 0x000fe20000100a00 */
[-C--:B------:R-:W-:Y:S01]  /*2fb0*/  LEA.HI.X.SX32 R111, R116, R33.reuse, 0x1, P6 ;  /* 0x00000021746f7211 */ /* 0x080fe200030f0eff */
[C---:B------:R-:W-:Y:S01]  /*2fc0*/  IMAD R6, R2.reuse, 0x28, RZ ;  /* 0x0000002802067824 */ /* 0x040fe200078e02ff */
[-C--:B------:R-:W-:Y:S01]  /*2fd0*/  LEA.HI.X.SX32 R185, R115, R33.reuse, 0x1, P5 ;  /* 0x0000002173b97211 */ /* 0x080fe200028f0eff */
[----:B------:R-:W-:Y:S01]  /*2fe0*/  STL.64 [R1+0x2f0], R194 ;  /* 0x0002f0c201007387 */ /* 0x000fe20000100a00 */
[-C--:B------:R-:W-:Y:S01]  /*2ff0*/  LEA.HI.X.SX32 R101, R5, R33.reuse, 0x1, P4 ;  /* 0x0000002105657211 */ /* 0x080fe200020f0eff */
[C---:B------:R-:W-:Y:S01]  /*3000*/  IMAD R119, R2.reuse, 0x5, RZ ;  /* 0x0000000502777824 */ /* 0x040fe200078e02ff */
[-C--:B------:R-:W-:Y:S01]  /*3010*/  LEA.HI.X.SX32 R103, R117, R33.reuse, 0x1, P1 ;  /* 0x0000002175677211 */ /* 0x080fe200008f0eff */
[----:B------:R0:W-:Y:S01]  /*3020*/  STL.64 [R1+0x2a8], R106 ;  /* 0x0002a86a01007387 */ /* 0x0001e20000100a00 */
[----:B------:R-:W-:Y:S01]  /*3030*/  IMAD R7, R2, 0x2a, RZ ;  /* 0x0000002a02077824 */ /* 0x000fe200078e02ff */
[-C--:B------:R-:W-:Y:S01]  /*3040*/  LEA.HI.X.SX32 R109, R6, R33.reuse, 0x1, P2 ;  /* 0x00000021066d7211 */ /* 0x080fe200010f0eff */
[C---:B------:R-:W-:Y:S01]  /*3050*/  IMAD R113, R2.reuse, 0x52, RZ ;  /* 0x0000005202717824 */ /* 0x040fe200078e02ff */
[----:B------:R-:W-:Y:S01]  /*3060*/  STL.64 [R1+0x218], R186 ;  /* 0x000218ba01007387 */ /* 0x000fe20000100a00 */
[C---:B------:R-:W-:Y:S01]  /*3070*/  IMAD R114, R2.reuse, 0x54, RZ ;  /* 0x0000005402727824 */ /* 0x040fe200078e02ff */
[C---:B------:R-:W-:Y:S01]  /*3080*/  SHF.L.U32 R166, R2.reuse, 0x4, RZ ;  /* 0x0000000402a67819 */ /* 0x040fe200000006ff */
[C---:B------:R-:W-:Y:S01]  /*3090*/  IMAD R124, R2.reuse, 0x15, RZ ;  /* 0x00000015027c7824 */ /* 0x040fe200078e02ff */
[----:B------:R1:W-:Y:S01]  /*30a0*/  STL.64 [R1+0x2a0], R110 ;  /* 0x0002a06e01007387 */ /* 0x0003e20000100a00 */
[C---:B------:R-:W-:Y:S01]  /*30b0*/  IMAD R123, R2.reuse, 0x29, RZ ;  /* 0x00000029027b7824 */ /* 0x040fe200078e02ff */
[-C--:B------:R-:W-:Y:S01]  /*30c0*/  IADD3 R112, P3, R113, R32.reuse, RZ ;  /* 0x0000002071707210 */ /* 0x080fe20007f7e0ff */
[----:B------:R-:W-:Y:S01]  /*30d0*/  IMAD R8, R2, 0x16, RZ ;  /* 0x0000001602087824 */ /* 0x000fe200078e02ff */
[----:B------:R-:W-:Y:S01]  /*30e0*/  STL.64 [R1+0x210], R184 ;  /* 0x000210b801007387 */ /* 0x000fe20000100a00 */
[-C--:B0-----:R-:W-:Y:S01]  /*30f0*/  IADD3 R106, P5, R114, R32.reuse, RZ ;  /* 0x00000020726a7210 */ /* 0x081fe20007fbe0ff */
[C---:B------:R-:W-:Y:S01]  /*3100*/  IMAD R118, R2.reuse, 0x56, RZ ;  /* 0x0000005602767824 */ /* 0x040fe200078e02ff */
[-C--:B------:R-:W-:Y:S01]  /*3110*/  LEA.HI.X.SX32 R113, R123, R33.reuse, 0x1, P3 ;  /* 0x000000217b717211 */ /* 0x080fe200018f0eff */
[----:B------:R0:W-:Y:S01]  /*3120*/  STL.64 [R1+0x208], R100 ;  /* 0x0002086401007387 */ /* 0x0001e20000100a00 */
[-C--:B------:R-:W-:Y:S01]  /*3130*/  LEA.HI.X.SX32 R107, R7, R33.reuse, 0x1, P5 ;  /* 0x00000021076b7211 */ /* 0x080fe200028f0eff */
[C---:B------:R-:W-:Y:S01]  /*3140*/  IMAD R9, R2.reuse, 0x2c, RZ ;  /* 0x0000002c02097824 */ /* 0x040fe200078e02ff */
[----:B------:R-:W-:Y:S01]  /*3150*/  LOP3.LUT P0, RZ, R171, 0x3, RZ, 0xc0, !PT ;  /* 0x00000003abff7812 */ /* 0x000fe2000780c0ff */
[----:B------:R2:W-:Y:S01]  /*3160*/  STL.64 [R1+0x200], R102 ;  /* 0x0002006601007387 */ /* 0x0005e20000100a00 */
[-C--:B-1----:R-:W-:Y:S01]  /*3170*/  IADD3 R110, P6, R3, R32.reuse, RZ ;  /* 0x00000020036e7210 */ /* 0x082fe20007fde0ff */
[C---:B------:R-:W-:Y:S01]  /*3180*/  IMAD R128, R2.reuse, 0xb, RZ ;  /* 0x0000000b02807824 */ /* 0x040fe200078e02ff */
[----:B------:R-:W-:Y:S01]  /*3190*/  MOV R18, RZ ;  /* 0x000000ff00127202 */ /* 0x000fe20000000f00 */
[C---:B------:R-:W-:Y:S01]  /*31a0*/  IMAD R126, R2.reuse, 0x2b, RZ ;  /* 0x0000002b027e7824 */ /* 0x040fe200078e02ff */
[-C--:B------:R-:W-:Y:S01]  /*31b0*/  LEA.HI.X.SX32 R111, R119, R33.reuse, 0x1, P6 ;  /* 0x00000021776f7211 */ /* 0x080fe200030f0eff */
[C---:B------:R-:W-:Y:S01]  /*31c0*/  IMAD R120, R2.reuse, 0x58, RZ ;  /* 0x0000005802787824 */ /* 0x040fe200078e02ff */
[----:B------:R-:W-:Y:S01]  /*31d0*/  MOV R23, 0xff800000 ;  /* 0xff80000000177802 */ /* 0x000fe20000000f00 */
[----:B------:R-:W-:Y:S01]  /*31e0*/  IMAD R24, R2, 0x2e, RZ ;  /* 0x0000002e02187824 */ /* 0x000fe200078e02ff */
[-C--:B0-----:R-:W-:Y:S01]  /*31f0*/  IADD3 R100, P4, R4, R32.reuse, RZ ;  /* 0x0000002004647210 */ /* 0x081fe20007f9e0ff */
[----:B------:R0:W-:Y:S01]  /*3200*/  STL.64 [R1+0x310], R110 ;  /* 0x0003106e01007387 */ /* 0x0001e20000100a00 */
[----:B------:R-:W-:Y:S01]  /*3210*/  IMAD R121, R2, 0x5a, RZ ;  /* 0x0000005a02797824 */ /* 0x000fe200078e02ff */
[-C--:B--2---:R-:W-:Y:S01]  /*3220*/  IADD3 R102, P1, R6, R32.reuse, RZ ;  /* 0x0000002006667210 */ /* 0x084fe20007f3e0ff */
[C---:B------:R-:W-:Y:S01]  /*3230*/  IMAD R122, R2.reuse, 0x5c, RZ ;  /* 0x0000005c027a7824 */ /* 0x040fe200078e02ff */
[-C--:B------:R-:W-:Y:S01]  /*3240*/  LEA.HI.X.SX32 R101, R3, R33.reuse, 0x1, P4 ;  /* 0x0000002103657211 */ /* 0x080fe200020f0eff */
[----:B------:R-:W-:Y:S01]  /*3250*/  IMAD R132, R2, 0x17, RZ ;  /* 0x0000001702847824 */ /* 0x000fe200078e02ff */
[-C--:B------:R-:W-:Y:S01]  /*3260*/  LEA.HI.X.SX32 R103, R4, R33.reuse, 0x1, P1 ;  /* 0x0000002104677211 */ /* 0x080fe200008f0eff */
[----:B------:R-:W-:Y:S01]  /*3270*/  IMAD R125, R2, 0x5e, RZ ;  /* 0x0000005e027d7824 */ /* 0x000fe200078e02ff */
[-C--:B------:R-:W-:Y:S01]  /*3280*/  IADD3 R4, P3, R122, R32.reuse, RZ ;  /* 0x000000207a047210 */ /* 0x080fe20007f7e0ff */
[----:B------:R1:W-:Y:S01]  /*3290*/  STL.64 [R1+0x2e8], R100 ;  /* 0x0002e86401007387 */ /* 0x0003e20000100a00 */
[----:B------:R-:W-:Y:S01]  /*32a0*/  IMAD R131, R2, 0x2d, RZ ;  /* 0x0000002d02837824 */ /* 0x000fe200078e02ff */
[----:B------:R-:W-:Y:S01]  /*32b0*/  LOP3.LUT R3, R16, 0x30, RZ, 0x3c, !PT ;  /* 0x0000003010037812 */ /* 0x000fe200078e3cff */
[----:B------:R-:W-:Y:S01]  /*32c0*/  IMAD R133, R2, 0x2f, RZ ;  /* 0x0000002f02857824 */ /* 0x000fe200078e02ff */
[----:B------:R2:W-:Y:S01]  /*32d0*/  STL.64 [R1+0x298], R102 ;  /* 0x0002986601007387 */ /* 0x0005e20000100a00 */
[-C--:B0-----:R-:W-:Y:S01]  /*32e0*/  IADD3 R110, P6, R118, R32.reuse, RZ ;  /* 0x00000020766e7210 */ /* 0x081fe20007fde0ff */
[----:B------:R-:W-:Y:S01]  /*32f0*/  IMAD R26, R2, 0x6, RZ ;  /* 0x00000006021a7824 */ /* 0x000fe200078e02ff */
[-C--:B------:R-:W-:Y:S01]  /*3300*/  LEA.HI.X.SX32 R5, R24, R33.reuse, 0x1, P3 ;  /* 0x0000002118057211 */ /* 0x080fe200018f0eff */
[----:B------:R0:W-:Y:S01]  /*3310*/  STL.64 [R1+0x1f8], R108 ;  /* 0x0001f86c01007387 */ /* 0x0001e20000100a00 */
[-C--:B------:R-:W-:Y:S01]  /*3320*/  LEA.HI.X.SX32 R111, R126, R33.reuse, 0x1, P6 ;  /* 0x000000217e6f7211 */ /* 0x080fe200030f0eff */
[C---:B------:R-:W-:Y:S01]  /*3330*/  IMAD R28, R2.reuse, 0xc, RZ ;  /* 0x0000000c021c7824 */ /* 0x040fe200078e02ff */
[-C--:B------:R-:W-:Y:S01]  /*3340*/  IADD3 R6, P6, R125, R32.reuse, RZ ;  /* 0x000000207d067210 */ /* 0x080fe20007fde0ff */
[----:B------:R-:W-:Y:S01]  /*3350*/  IMAD R134, R2, 0x3, RZ ;  /* 0x0000000302867824 */ /* 0x000fe200078e02ff */
[-C--:B-1----:R-:W-:Y:S01]  /*3360*/  IADD3 R100, P4, R120, R32.reuse, RZ ;  /* 0x0000002078647210 */ /* 0x082fe20007f9e0ff */
[----:B------:R-:W-:Y:S01]  /*3370*/  IMAD R29, R2, 0x18, RZ ;  /* 0x00000018021d7824 */ /* 0x000fe200078e02ff */
[----:B------:R-:W-:Y:S01]  /*3380*/  LOP3.LUT R3, R16, 0x60, RZ, 0x3c, !PT ;  /* 0x0000006010037812 */ /* 0x000fe200078e3cff */
[C---:B------:R-:W-:Y:S01]  /*3390*/  IMAD R30, R2.reuse, 0x30, RZ ;  /* 0x00000030021e7824 */ /* 0x040fe200078e02ff */
[-C--:B--2---:R-:W-:Y:S01]  /*33a0*/  IADD3 R102, P1, R7, R32.reuse, RZ ;  /* 0x0000002007667210 */ /* 0x084fe20007f3e0ff */
[C---:B------:R-:W-:Y:S01]  /*33b0*/  IMAD R127, R2.reuse, 0x60, RZ ;  /* 0x00000060027f7824 */ /* 0x040fe200078e02ff */
[-C--:B------:R-:W-:Y:S01]  /*33c0*/  LEA.HI.X.SX32 R101, R9, R33.reuse, 0x1, P4 ;  /* 0x0000002109657211 */ /* 0x080fe200020f0eff */
[----:B------:R-:W-:Y:S01]  /*33d0*/  IMAD R31, R2, 0x32, RZ ;  /* 0x00000032021f7824 */ /* 0x000fe200078e02ff */
[-C--:B------:R-:W-:Y:S01]  /*33e0*/  LEA.HI.X.SX32 R103, R124, R33.reuse, 0x1, P1 ;  /* 0x000000217c677211 */ /* 0x080fe200008f0eff */
[C---:B------:R-:W-:Y:S01]  /*33f0*/  IMAD R129, R2.reuse, 0x62, RZ ;  /* 0x0000006202817824 */ /* 0x040fe200078e02ff */
[-C--:B0-----:R-:W-:Y:S01]  /*3400*/  IADD3 R108, P2, R121, R32.reuse, RZ ;  /* 0x00000020796c7210 */ /* 0x081fe20007f5e0ff */
[C---:B------:R-:W-:Y:S01]  /*3410*/  IMAD R130, R2.reuse, 0x64, RZ ;  /* 0x0000006402827824 */ /* 0x040fe200078e02ff */
[-C--:B------:R-:W-:Y:S01]  /*3420*/  LEA.HI.X.SX32 R7, R133, R33.reuse, 0x1, P6 ;  /* 0x0000002185077211 */ /* 0x080fe200030f0eff */
[----:B------:R0:W-:Y:S01]  /*3430*/  STL.64 [R1+0x290], R102 ;  /* 0x0002906601007387 */ /* 0x0001e20000100a00 */
[-C--:B------:R-:W-:Y:S01]  /*3440*/  LEA.HI.X.SX32 R109, R131, R33.reuse, 0x1, P2 ;  /* 0x00000021836d7211 */ /* 0x080fe200010f0eff */
[C---:B------:R-:W-:Y:S01]  /*3450*/  IMAD R140, R2.reuse, 0x19, RZ ;  /* 0x00000019028c7824 */ /* 0x040fe200078e02ff */
[----:B------:R-:W-:Y:S01]  /*3460*/  LOP3.LUT R3, R13, 0x40, RZ, 0x3c, !PT ;  /* 0x000000400d037812 */ /* 0x000fe200078e3cff */
[----:B------:R-:W-:Y:S01]  /*3470*/  STL.64 [R1+0x1f0], R112 ;  /* 0x0001f07001007387 */ /* 0x000fe20000100a00 */
[C---:B------:R-:W-:Y:S01]  /*3480*/  IMAD R139, R2.reuse, 0x31, RZ ;  /* 0x00000031028b7824 */ /* 0x040fe200078e02ff */
[----:B------:R-:W-:Y:S01]  /*3490*/  LOP3.LUT R3, R19, 0x60, RZ, 0x3c, !PT ;  /* 0x0000006013037812 */ /* 0x000fe200078e3cff */
[C---:B------:R-:W-:Y:S01]  /*34a0*/  IMAD R135, R2.reuse, 0x66, RZ ;  /* 0x0000006602877824 */ /* 0x040fe200078e02ff */
[----:B------:R1:W-:Y:S01]  /*34b0*/  STL.64 [R1+0x1e8], R106 ;  /* 0x0001e86a01007387 */ /* 0x0003e20000100a00 */
[C---:B------:R-:W-:Y:S01]  /*34c0*/  IMAD R34, R2.reuse, 0x1a, RZ ;  /* 0x0000001a02227824 */ /* 0x040fe200078e02ff */
[----:B------:R-:W-:Y:S01]  /*34d0*/  MOV R22, 0xff800000 ;  /* 0xff80000000167802 */ /* 0x000fe20000000f00 */
[----:B------:R-:W-:Y:S01]  /*34e0*/  IMAD R90, R2, 0x34, RZ ;  /* 0x00000034025a7824 */ /* 0x000fe200078e02ff */
[-C--:B0-----:R-:W-:Y:S01]  /*34f0*/  IADD3 R102, P1, R8, R32.reuse, RZ ;  /* 0x0000002008667210 */ /* 0x081fe20007f3e0ff */
[C---:B------:R-:W-:Y:S01]  /*3500*/  IMAD R142, R2.reuse, 0x33, RZ ;  /* 0x00000033028e7824 */ /* 0x040fe200078e02ff */
[----:B------:R-:W-:Y:S01]  /*3510*/  MOV R20, 0x3f800000 ;  /* 0x3f80000000147802 */ /* 0x000fe20000000f00 */
[----:B------:R-:W-:Y:S01]  /*3520*/  IMAD R144, R2, 0xd, RZ ;  /* 0x0000000d02907824 */ /* 0x000fe200078e02ff */
[----:B------:R-:W-:Y:S01]  /*3530*/  LEA.HI.X.SX32 R103, R128, R33, 0x1, P1 ;  /* 0x0000002180677211 */ /* 0x000fe200008f0eff */
[C---:B------:R-:W-:Y:S01]  /*3540*/  IMAD R136, R2.reuse, 0x68, RZ ;  /* 0x0000006802887824 */ /* 0x040fe200078e02ff */
[----:B------:R-:W-:Y:S01]  /*3550*/  LOP3.LUT R3, R15, 0x40, RZ, 0x3c, !PT ;  /* 0x000000400f037812 */ /* 0x000fe200078e3cff */
[C---:B------:R-:W-:Y:S01]  /*3560*/  IMAD R137, R2.reuse, 0x6a, RZ ;  /* 0x0000006a02897824 */ /* 0x040fe200078e02ff */
[----:B-1----:R-:W-:Y:S01]  /*3570*/  IADD3 R106, P5, R9, R32, RZ ;  /* 0x00000020096a7210 */ /* 0x002fe20007fbe0ff */
[----:B------:R0:W-:Y:S01]  /*3580*/  STL.64 [R1+0x2e0], R102 ;  /* 0x0002e06601007387 */ /* 0x0001e20000100a00 */
[----:B------:R-:W-:-:S02]  /*3590*/  IMAD R91, R2, 0x36, RZ ;  /* 0x00000036025b7824 */ /* 0x000fc400078e02ff */
[-C--:B------:R-:W-:Y:S01]  /*35a0*/  LEA.HI.X.SX32 R107, R8, R33.reuse, 0x1, P5 ;  /* 0x00000021086b7211 */ /* 0x080fe200028f0eff */
[----:B------:R-:W-:Y:S01]  /*35b0*/  STL.64 [R1+0x1e0], R110 ;  /* 0x0001e06e01007387 */ /* 0x000fe20000100a00 */
[-C--:B------:R-:W-:Y:S01]  /*35c0*/  IADD3 R8, P2, R130, R32.reuse, RZ ;  /* 0x0000002082087210 */ /* 0x080fe20007f5e0ff */
[C---:B------:R-:W-:Y:S02]  /*35d0*/  IMAD R138, R2.reuse, 0x6c, RZ ;  /* 0x0000006c028a7824 */ /* 0x040fe400078e02ff */
[----:B------:R1:W-:Y:S01]  /*35e0*/  STL.64 [R1+0x288], R106 ;  /* 0x0002886a01007387 */ /* 0x0003e20000100a00 */
[----:B------:R-:W-:Y:S01]  /*35f0*/  LEA.HI.X.SX32 R9, R31, R33, 0x1, P2 ;  /* 0x000000211f097211 */ /* 0x000fe200010f0eff */
[C---:B------:R-:W-:Y:S02]  /*3600*/  IMAD R141, R2.reuse, 0x6e, RZ ;  /* 0x0000006e028d7824 */ /* 0x040fe400078e02ff */
[----:B------:R2:W-:Y:S01]  /*3610*/  STL.64 [R1+0x1d8], R100 ;  /* 0x0001d86401007387 */ /* 0x0005e20000100a00 */
[----:B0-----:R-:W-:Y:S01]  /*3620*/  IADD3 R102, P1, R127, R32, RZ ;  /* 0x000000207f667210 */ /* 0x001fe20007f3e0ff */
[----:B------:R-:W-:-:S02]  /*3630*/  IMAD R147, R2, 0x35, RZ ;  /* 0x0000003502937824 */ /* 0x000fc400078e02ff */
[----:B------:R-:W-:Y:S01]  /*3640*/  IMAD R148, R2, 0x1b, RZ ;  /* 0x0000001b02947824 */ /* 0x000fe200078e02ff */
[-C--:B------:R-:W-:Y:S01]  /*3650*/  LEA.HI.X.SX32 R103, R30, R33.reuse, 0x1, P1 ;  /* 0x000000211e677211 */ /* 0x080fe200008f0eff */
[----:B------:R-:W-:Y:S01]  /*3660*/  IMAD R149, R2, 0x37, RZ ;  /* 0x0000003702957824 */ /* 0x000fe200078e02ff */
[-C--:B-1----:R-:W-:Y:S01]  /*3670*/  IADD3 R106, P5, R24, R32.reuse, RZ ;  /* 0x00000020186a7210 */ /* 0x082fe20007fbe0ff */
[C---:B------:R-:W-:Y:S02]  /*3680*/  IMAD R92, R2.reuse, 0xe, RZ ;  /* 0x0000000e025c7824 */ /* 0x040fe400078e02ff */
[----:B------:R-:W-:Y:S01]  /*3690*/  IMAD R93, R2, 0x1c, RZ ;  /* 0x0000001c025d7824 */ /* 0x000fe200078e02ff */
[----:B------:R-:W-:Y:S01]  /*36a0*/  LEA.HI.X.SX32 R107, R132, R33, 0x1, P5 ;  /* 0x00000021846b7211 */ /* 0x000fe200028f0eff */
[C---:B------:R-:W-:Y:S01]  /*36b0*/  IMAD R94, R2.reuse, 0x38, RZ ;  /* 0x00000038025e7824 */ /* 0x040fe200078e02ff */
[----:B--2---:R-:W-:Y:S01]  /*36c0*/  IADD3 R100, P4, R129, R32, RZ ;  /* 0x0000002081647210 */ /* 0x004fe20007f9e0ff */
[----:B------:R-:W-:-:S02]  /*36d0*/  IMAD R151, R2, 0x7, RZ ;  /* 0x0000000702977824 */ /* 0x000fc400078e02ff */
[----:B------:R0:W-:Y:S01]  /*36e0*/  STL.64 [R1+0x280], R106 ;  /* 0x0002806a01007387 */ /* 0x0001e20000100a00 */
[----:B------:R-:W-:Y:S01]  /*36f0*/  LEA.HI.X.SX32 R101, R139, R33, 0x1, P4 ;  /* 0x000000218b657211 */ /* 0x000fe200020f0eff */
[C---:B------:R-:W-:Y:S02]  /*3700*/  IMAD R143, R2.reuse, 0x70, RZ ;  /* 0x00000070028f7824 */ /* 0x040fe400078e02ff */
[----:B------:R-:W-:Y:S01]  /*3710*/  STL.64 [R1+0x1d0], R108 ;  /* 0x0001d06c01007387 */ /* 0x000fe20000100a00 */
[C---:B------:R-:W-:Y:S02]  /*3720*/  IMAD R145, R2.reuse, 0x72, RZ ;  /* 0x0000007202917824 */ /* 0x040fe400078e02ff */
[C---:B------:R-:W-:Y:S01]  /*3730*/  IMAD R95, R2.reuse, 0x3a, RZ ;  /* 0x0000003a025f7824 */ /* 0x040fe200078e02ff */
[----:B------:R1:W-:Y:S01]  /*3740*/  STL.64 [R1+0x1c8], R4 ;  /* 0x0001c80401007387 */ /* 0x0003e20000100a00 */
[C---:B------:R-:W-:Y:S02]  /*3750*/  IMAD R155, R2.reuse, 0x39, RZ ;  /* 0x00000039029b7824 */ /* 0x040fe400078e02ff */
[----:B------:R-:W-:Y:S01]  /*3760*/  IMAD R156, R2, 0x1d, RZ ;  /* 0x0000001d029c7824 */ /* 0x000fe200078e02ff */
[----:B0-----:R-:W-:Y:S01]  /*3770*/  IADD3 R106, P5, R26, R32, RZ ;  /* 0x000000201a6a7210 */ /* 0x001fe20007fbe0ff */
[----:B------:R0:W-:Y:S01]  /*3780*/  STL.64 [R1+0x1c0], R6 ;  /* 0x0001c00601007387 */ /* 0x0001e20000100a00 */
[----:B------:R-:W-:-:S02]  /*3790*/  IMAD R146, R2, 0x74, RZ ;  /* 0x0000007402927824 */ /* 0x000fc400078e02ff */
[-C--:B------:R-:W-:Y:S01]  /*37a0*/  LEA.HI.X.SX32 R107, R134, R33.reuse, 0x1, P5 ;  /* 0x00000021866b7211 */ /* 0x080fe200028f0eff */
[----:B------:R-:W-:Y:S01]  /*37b0*/  IMAD R150, R2, 0x76, RZ ;  /* 0x0000007602967824 */ /* 0x000fe200078e02ff */
[-C--:B------:R-:W-:Y:S01]  /*37c0*/  IADD3 R24, P5, R30, R32.reuse, RZ ;  /* 0x000000201e187210 */ /* 0x080fe20007fbe0ff */
[----:B------:R-:W-:Y:S01]  /*37d0*/  IMAD R96, R2, 0x1e, RZ ;  /* 0x0000001e02607824 */ /* 0x000fe200078e02ff */
[-C--:B-1----:R-:W-:Y:S01]  /*37e0*/  IADD3 R4, P3, R28, R32.reuse, RZ ;  /* 0x000000201c047210 */ /* 0x082fe20007f7e0ff */
[C---:B------:R-:W-:Y:S01]  /*37f0*/  IMAD R157, R2.reuse, 0x3b, RZ ;  /* 0x0000003b029d7824 */ /* 0x040fe200078e02ff */
[CC--:B------:R-:W-:Y:S01]  /*3800*/  LEA.HI.X.SX32 R25, R29.reuse, R33.reuse, 0x1, P5 ;  /* 0x000000211d197211 */ /* 0x0c0fe200028f0eff */
[----:B------:R-:W-:Y:S01]  /*3810*/  IMAD R158, R2, 0xf, RZ ;  /* 0x0000000f029e7824 */ /* 0x000fe200078e02ff */
[-C--:B------:R-:W-:Y:S01]  /*3820*/  LEA.HI.X.SX32 R5, R26, R33.reuse, 0x1, P3 ;  /* 0x000000211a057211 */ /* 0x080fe200018f0eff */
[C---:B------:R-:W-:Y:S01]  /*3830*/  IMAD R97, R2.reuse, 0x3c, RZ ;  /* 0x0000003c02617824 */ /* 0x040fe200078e02ff */
[-C--:B0-----:R-:W-:Y:S01]  /*3840*/  IADD3 R6, P6, R29, R32.reuse, RZ ;  /* 0x000000201d067210 */ /* 0x081fe20007fde0ff */
[----:B------:R-:W-:Y:S01]  /*3850*/  IMAD R152, R2, 0x78, RZ ;  /* 0x0000007802987824 */ /* 0x000fe200078e02ff */
[-C--:B------:R-:W-:Y:S01]  /*3860*/  IADD3 R26, P4, R138, R32.reuse, RZ ;  /* 0x000000208a1a7210 */ /* 0x080fe20007f9e0ff */
[----:B------:R0:W-:Y:S01]  /*3870*/  STL.64 [R1+0x308], R4 ;  /* 0x0003080401007387 */ /* 0x0001e20000100a00 */
[-C--:B------:R-:W-:Y:S01]  /*3880*/  LEA.HI.X.SX32 R7, R28, R33.reuse, 0x1, P6 ;  /* 0x000000211c077211 */ /* 0x080fe200030f0eff */
[C---:B------:R-:W-:Y:S01]  /*3890*/  IMAD R153, R2.reuse, 0x7a, RZ ;  /* 0x0000007a02997824 */ /* 0x040fe200078e02ff */
[----:B------:R-:W-:Y:S01]  /*38a0*/  IADD3 R28, P1, R137, R32, RZ ;  /* 0x00000020891c7210 */ /* 0x000fe20007f3e0ff */
[----:B------:R-:W-:Y:S01]  /*38b0*/  STL.64 [R1+0x320], R106 ;  /* 0x0003206a01007387 */ /* 0x000fe20000100a00 */
[-C--:B------:R-:W-:Y:S01]  /*38c0*/  LEA.HI.X.SX32 R27, R91, R33.reuse, 0x1, P4 ;  /* 0x000000215b1b7211 */ /* 0x080fe200020f0eff */
[C---:B------:R-:W-:Y:S01]  /*38d0*/  IMAD R98, R2.reuse, 0x3e, RZ ;  /* 0x0000003e02627824 */ /* 0x040fe200078e02ff */
[----:B------:R-:W-:Y:S01]  /*38e0*/  LEA.HI.X.SX32 R29, R147, R33, 0x1, P1 ;  /* 0x00000021931d7211 */ /* 0x000fe200008f0eff */
[----:B------:R1:W-:Y:S01]  /*38f0*/  STL.64 [R1+0x2d8], R6 ;  /* 0x0002d80601007387 */ /* 0x0003e20000100a00 */
[----:B------:R-:W-:-:S02]  /*3900*/  IMAD R154, R2, 0x7c, RZ ;  /* 0x0000007c029a7824 */ /* 0x000fc400078e02ff */
[C---:B------:R-:W-:Y:S01]  /*3910*/  IMAD.SHL.U32 R99, R2.reuse, 0x2, RZ ;  /* 0x0000000202637824 */ /* 0x040fe200078e00ff */
[----:B------:R2:W-:Y:S01]  /*3920*/  STL.64 [R1+0x278], R24 ;  /* 0x0002781801007387 */ /* 0x0005e20000100a00 */
[-C--:B0-----:R-:W-:Y:S01]  /*3930*/  IADD3 R4, P3, R135, R32.reuse, RZ ;  /* 0x0000002087047210 */ /* 0x081fe20007f7e0ff */
[----:B------:R-:W-:Y:S02]  /*3940*/  IMAD R159, R2, 0x3d, RZ ;  /* 0x0000003d029f7824 */ /* 0x000fe400078e02ff */
[----:B------:R-:W-:Y:S01]  /*3950*/  STL.64 [R1+0x1b8], R102 ;  /* 0x0001b86601007387 */ /* 0x000fe20000100a00 */
[-C--:B------:R-:W-:Y:S01]  /*3960*/  LEA.HI.X.SX32 R5, R142, R33.reuse, 0x1, P3 ;  /* 0x000000218e057211 */ /* 0x080fe200018f0eff */
[----:B------:R-:W-:Y:S01]  /*3970*/  IMAD R160, R2, 0x1f, RZ ;  /* 0x0000001f02a07824 */ /* 0x000fe200078e02ff */
[-C--:B-1----:R-:W-:Y:S01]  /*3980*/  IADD3 R6, P6, R136, R32.reuse, RZ ;  /* 0x0000002088067210 */ /* 0x082fe20007fde0ff */
[C---:B------:R-:W-:Y:S02]  /*3990*/  IMAD R161, R2.reuse, 0x7e, RZ ;  /* 0x0000007e02a17824 */ /* 0x040fe400078e02ff */
[C---:B------:R-:W-:Y:S01]  /*39a0*/  IMAD.SHL.U32 R167, R2.reuse, 0x8, RZ ;  /* 0x0000000802a77824 */ /* 0x040fe200078e00ff */
[----:B--2---:R-:W-:Y:S01]  /*39b0*/  IADD3 R24, P5, R31, R32, RZ ;  /* 0x000000201f187210 */ /* 0x004fe20007fbe0ff */
[----:B------:R-:W-:Y:S01]  /*39c0*/  IMAD.SHL.U32 R163, R2, 0x20, RZ ;  /* 0x0000002002a37824 */ /* 0x000fe200078e00ff */
[-C--:B------:R-:W-:Y:S01]  /*39d0*/  LEA.HI.X.SX32 R7, R90, R33.reuse, 0x1, P6 ;  /* 0x000000215a077211 */ /* 0x080fe200030f0eff */
[----:B------:R-:W-:Y:S01]  /*39e0*/  IMAD R162, R2, 0x3f, RZ ;  /* 0x0000003f02a27824 */ /* 0x000fe200078e02ff */
[----:B------:R-:W-:-:S05]  /*39f0*/  LEA.HI.X.SX32 R25, R140, R33, 0x1, P5 ;  /* 0x000000218c197211 */ /* 0x000fca00028f0eff */
[----:B------:R0:W-:Y:S04]  /*3a00*/  STL.64 [R1+0x270], R24 ;  /* 0x0002701801007387 */ /* 0x0001e80000100a00 */
[----:B------:R-:W-:Y:S04]  /*3a10*/  STL.64 [R1+0x1b0], R100 ;  /* 0x0001b06401007387 */ /* 0x000fe80000100a00 */
[----:B------:R1:W-:Y:S01]  /*3a20*/  STL.64 [R1+0x1a8], R8 ;  /* 0x0001a80801007387 */ /* 0x0003e20000100a00 */
[----:B0-----:R-:W-:-:S03]  /*3a30*/  IADD3 R24, P5, R34, R32, RZ ;  /* 0x0000002022187210 */ /* 0x001fc60007fbe0ff */
[----:B------:R0:W-:Y:S01]  /*3a40*/  STL.64 [R1+0x1a0], R4 ;  /* 0x0001a00401007387 */ /* 0x0001e20000100a00 */
[----:B------:R-:W-:Y:S02]  /*3a50*/  LEA.HI.X.SX32 R25, R144, R33, 0x1, P5 ;  /* 0x0000002190197211 */ /* 0x000fe400028f0eff */
[----:B-1----:R-:W-:-:S03]  /*3a60*/  IADD3 R8, P2, R90, R32, RZ ;  /* 0x000000205a087210 */ /* 0x002fc60007f5e0ff */
[----:B------:R1:W-:Y:S01]  /*3a70*/  STL.64 [R1+0x2d0], R24 ;  /* 0x0002d01801007387 */ /* 0x0003e20000100a00 */
[----:B------:R-:W-:Y:S02]  /*3a80*/  LEA.HI.X.SX32 R9, R34, R33, 0x1, P2 ;  /* 0x0000002122097211 */ /* 0x000fe400010f0eff */
[----:B0-----:R-:W-:-:S03]  /*3a90*/  IADD3 R4, P3, R141, R32, RZ ;  /* 0x000000208d047210 */ /* 0x001fc60007f7e0ff */
[----:B------:R0:W-:Y:S01]  /*3aa0*/  STL.64 [R1+0x268], R8 ;  /* 0x0002680801007387 */ /* 0x0001e20000100a00 */
[----:B------:R-:W-:-:S03]  /*3ab0*/  LEA.HI.X.SX32 R5, R149, R33, 0x1, P3 ;  /* 0x0000002195057211 */ /* 0x000fc600018f0eff */
[----:B------:R2:W-:Y:S01]  /*3ac0*/  STL.64 [R1+0x198], R6 ;  /* 0x0001980601007387 */ /* 0x0005e20000100a00 */
[----:B-1----:R-:W-:-:S03]  /*3ad0*/  IADD3 R24, P5, R143, R32, RZ ;  /* 0x000000208f187210 */ /* 0x002fc60007fbe0ff */
[----:B------:R1:W-:Y:S01]  /*3ae0*/  STL.64 [R1+0x190], R28 ;  /* 0x0001901c01007387 */ /* 0x0003e20000100a00 */
[-C--:B------:R-:W-:Y:S02]  /*3af0*/  LEA.HI.X.SX32 R25, R94, R33.reuse, 0x1, P5 ;  /* 0x000000215e197211 */ /* 0x080fe400028f0eff */
[-C--:B0-----:R-:W-:Y:S02]  /*3b00*/  IADD3 R8, P2, R91, R32.reuse, RZ ;  /* 0x000000205b087210 */ /* 0x081fe40007f5e0ff */
[----:B------:R-:W-:Y:S02]  /*3b10*/  CS2R R90, SRZ ;  /* 0x00000000005a7805 */ /* 0x000fe4000001ff00 */
[-C--:B------:R-:W-:Y:S02]  /*3b20*/  LEA.HI.X.SX32 R9, R148, R33.reuse, 0x1, P2 ;  /* 0x0000002194097211 */ /* 0x080fe400010f0eff */
[-C--:B--2---:R-:W-:Y:S02]  /*3b30*/  IADD3 R6, P6, R145, R32.reuse, RZ ;  /* 0x0000002091067210 */ /* 0x084fe40007fde0ff */
[----:B-1----:R-:W-:Y:S01]  /*3b40*/  IADD3 R28, P1, R146, R32, RZ ;  /* 0x00000020921c7210 */ /* 0x002fe20007f3e0ff */
[----:B------:R0:W-:Y:S01]  /*3b50*/  STL.64 [R1+0x260], R8 ;  /* 0x0002600801007387 */ /* 0x0001e20000100a00 */
[----:B------:R-:W-:-:S02]  /*3b60*/  LEA.HI.X.SX32 R7, R155, R33, 0x1, P6 ;  /* 0x000000219b077211 */ /* 0x000fc400030f0eff */
[-C--:B------:R-:W-:Y:S01]  /*3b70*/  LEA.HI.X.SX32 R29, R95, R33.reuse, 0x1, P1 ;  /* 0x000000215f1d7211 */ /* 0x080fe200008f0eff */
[----:B------:R1:W-:Y:S04]  /*3b80*/  STL.64 [R1+0x188], R26 ;  /* 0x0001881a01007387 */ /* 0x0003e80000100a00 */
[----:B------:R2:W-:Y:S01]  /*3b90*/  STL.64 [R1+0x180], R4 ;  /* 0x0001800401007387 */ /* 0x0005e20000100a00 */
[-C--:B0-----:R-:W-:Y:S02]  /*3ba0*/  IADD3 R8, P2, R92, R32.reuse, RZ ;  /* 0x000000205c087210 */ /* 0x081fe40007f5e0ff */
[----:B-1----:R-:W-:Y:S02]  /*3bb0*/  IADD3 R26, P4, R93, R32, RZ ;  /* 0x000000205d1a7210 */ /* 0x002fe40007f9e0ff */
[----:B------:R-:W-:-:S02]  /*3bc0*/  LEA.HI.X.SX32 R9, R151, R33, 0x1, P2 ;  /* 0x0000002197097211 */ /* 0x000fc400010f0eff */
[-C--:B--2---:R-:W-:Y:S02]  /*3bd0*/  IADD3 R4, P3, R94, R32.reuse, RZ ;  /* 0x000000205e047210 */ /* 0x084fe40007f7e0ff */
[-C--:B------:R-:W-:Y:S01]  /*3be0*/  LEA.HI.X.SX32 R27, R92, R33.reuse, 0x1, P4 ;  /* 0x000000215c1b7211 */ /* 0x080fe200020f0eff */
[----:B------:R0:W-:Y:S01]  /*3bf0*/  STL.64 [R1+0x300], R8 ;  /* 0x0003000801007387 */ /* 0x0001e20000100a00 */
[----:B------:R-:W-:Y:S02]  /*3c00*/  LEA.HI.X.SX32 R5, R93, R33, 0x1, P3 ;  /* 0x000000215d057211 */ /* 0x000fe400018f0eff */
[----:B------:R-:W-:Y:S01]  /*3c10*/  CS2R R92, SRZ ;  /* 0x00000000005c7805 */ /* 0x000fe2000001ff00 */
[----:B------:R1:W-:Y:S04]  /*3c20*/  STL.64 [R1+0x2c8], R26 ;  /* 0x0002c81a01007387 */ /* 0x0003e80000100a00 */
[----:B------:R2:W-:Y:S04]  /*3c30*/  STL.64 [R1+0x258], R4 ;  /* 0x0002580401007387 */ /* 0x0005e80000100a00 */
[----:B------:R3:W-:Y:S01]  /*3c40*/  STL.64 [R1+0x178], R24 ;  /* 0x0001781801007387 */ /* 0x0007e20000100a00 */
[----:B0-----:R-:W-:-:S03]  /*3c50*/  IADD3 R8, P2, R150, R32, RZ ;  /* 0x0000002096087210 */ /* 0x001fc60007f5e0ff */
[----:B------:R0:W-:Y:S01]  /*3c60*/  STL.64 [R1+0x170], R6 ;  /* 0x0001700601007387 */ /* 0x0001e20000100a00 */
[-C--:B------:R-:W-:Y:S02]  /*3c70*/  LEA.HI.X.SX32 R9, R157, R33.reuse, 0x1, P2 ;  /* 0x000000219d097211 */ /* 0x080fe400010f0eff */
[-C--:B-1----:R-:W-:Y:S02]  /*3c80*/  IADD3 R26, P4, R152, R32.reuse, RZ ;  /* 0x00000020981a7210 */ /* 0x082fe40007f9e0ff */
[-C--:B--2---:R-:W-:Y:S02]  /*3c90*/  IADD3 R4, P3, R95, R32.reuse, RZ ;  /* 0x000000205f047210 */ /* 0x084fe40007f7e0ff */
[-C--:B------:R-:W-:Y:S01]  /*3ca0*/  LEA.HI.X.SX32 R27, R97, R33.reuse, 0x1, P4 ;  /* 0x00000021611b7211 */ /* 0x080fe200020f0eff */
[----:B------:R-:W-:Y:S01]  /*3cb0*/  CS2R R94, SRZ ;  /* 0x00000000005e7805 */ /* 0x000fe2000001ff00 */
[----:B------:R-:W-:Y:S02]  /*3cc0*/  LEA.HI.X.SX32 R5, R156, R33, 0x1, P3 ;  /* 0x000000219c057211 */ /* 0x000fe400018f0eff */
[----:B---3--:R-:W-:-:S02]  /*3cd0*/  IADD3 R24, P5, R153, R32, RZ ;  /* 0x0000002099187210 */ /* 0x008fc40007fbe0ff */
[-C--:B0-----:R-:W-:Y:S01]  /*3ce0*/  IADD3 R6, P6, R154, R32.reuse, RZ ;  /* 0x000000209a067210 */ /* 0x081fe20007fde0ff */
[----:B------:R0:W-:Y:S01]  /*3cf0*/  STL.64 [R1+0x250], R4 ;  /* 0x0002500401007387 */ /* 0x0001e20000100a00 */
[-C--:B------:R-:W-:Y:S02]  /*3d00*/  LEA.HI.X.SX32 R25, R159, R33.reuse, 0x1, P5 ;  /* 0x000000219f197211 */ /* 0x080fe400028f0eff */
[----:B------:R-:W-:Y:S01]  /*3d10*/  LEA.HI.X.SX32 R7, R98, R33, 0x1, P6 ;  /* 0x0000002162077211 */ /* 0x000fe200030f0eff */
[----:B------:R1:W-:Y:S04]  /*3d20*/  STL.64 [R1+0x168], R28 ;  /* 0x0001681c01007387 */ /* 0x0003e80000100a00 */
[----:B------:R2:W-:Y:S01]  /*3d30*/  STL.64 [R1+0x160], R8 ;  /* 0x0001600801007387 */ /* 0x0005e20000100a00 */
[----:B0-----:R-:W-:-:S04]  /*3d40*/  IADD3 R4, P3, R96, R32, RZ ;  /* 0x0000002060047210 */ /* 0x001fc80007f7e0ff */
[-C--:B------:R-:W-:Y:S02]  /*3d50*/  LEA.HI.X.SX32 R5, R158, R33.reuse, 0x1, P3 ;  /* 0x000000219e057211 */ /* 0x080fe400018f0eff */
[-C--:B-1----:R-:W-:Y:S02]  /*3d60*/  IADD3 R28, P1, R97, R32.reuse, RZ ;  /* 0x00000020611c7210 */ /* 0x082fe40007f3e0ff */
[-C--:B--2---:R-:W-:Y:S01]  /*3d70*/  IADD3 R8, P2, R98, R32.reuse, RZ ;  /* 0x0000002062087210 */ /* 0x084fe20007f5e0ff */
[----:B------:R0:W-:Y:S01]  /*3d80*/  STL.64 [R1+0x2c0], R4 ;  /* 0x0002c00401007387 */ /* 0x0001e20000100a00 */
[-C--:B------:R-:W-:Y:S02]  /*3d90*/  LEA.HI.X.SX32 R29, R96, R33.reuse, 0x1, P1 ;  /* 0x00000021601d7211 */ /* 0x080fe400008f0eff */
[----:B------:R-:W-:Y:S01]  /*3da0*/  LEA.HI.X.SX32 R9, R160, R33, 0x1, P2 ;  /* 0x00000021a0097211 */ /* 0x000fe200010f0eff */
[----:B------:R-:W-:Y:S02]  /*3db0*/  CS2R R96, SRZ ;  /* 0x0000000000607805 */ /* 0x000fe4000001ff00 */
[----:B------:R1:W-:Y:S04]  /*3dc0*/  STL.64 [R1+0x248], R28 ;  /* 0x0002481c01007387 */ /* 0x0003e80000100a00 */
[----:B------:R2:W-:Y:S01]  /*3dd0*/  STL.64 [R1+0x158], R26 ;  /* 0x0001581a01007387 */ /* 0x0005e20000100a00 */
[----:B0-----:R-:W-:-:S03]  /*3de0*/  IADD3 R4, P3, R99, R32, RZ ;  /* 0x0000002063047210 */ /* 0x001fc60007f7e0ff */
[----:B------:R0:W-:Y:S01]  /*3df0*/  STL.64 [R1+0x150], R24 ;  /* 0x0001501801007387 */ /* 0x0001e20000100a00 */
[C---:B------:R-:W-:Y:S02]  /*3e00*/  LEA.HI.X.SX32 R5, R2.reuse, R33, 0x1, P3 ;  /* 0x0000002102057211 */ /* 0x040fe400018f0eff */
[CC--:B-1----:R-:W-:Y:S01]  /*3e10*/  LEA R28, P1, R2.reuse, R32.reuse, 0x2 ;  /* 0x00000020021c7211 */ /* 0x0c2fe200078210ff */
[----:B------:R1:W-:Y:S01]  /*3e20*/  STL.64 [R1+0x240], R8 ;  /* 0x0002400801007387 */ /* 0x0003e20000100a00 */
[----:B--2---:R-:W-:-:S03]  /*3e30*/  LEA R26, P4, R2, R32, 0x3 ;  /* 0x00000020021a7211 */ /* 0x004fc600078818ff */
[----:B------:R2:W-:Y:S01]  /*3e40*/  STL.64 [R1+0x148], R6 ;  /* 0x0001480601007387 */ /* 0x0005e20000100a00 */
[-C--:B------:R-:W-:Y:S02]  /*3e50*/  LEA.HI.X.SX32 R29, R99, R33.reuse, 0x1, P1 ;  /* 0x00000021631d7211 */ /* 0x080fe400008f0eff */
[CC--:B0-----:R-:W-:Y:S01]  /*3e60*/  LEA R24, P5, R2.reuse, R32.reuse, 0x4 ;  /* 0x0000002002187211 */ /* 0x0c1fe200078a20ff */
[----:B------:R0:W-:Y:S01]  /*3e70*/  STL.64 [R1+0x330], R4 ;  /* 0x0003300401007387 */ /* 0x0001e20000100a00 */
[-C--:B------:R-:W-:Y:S01]  /*3e80*/  LEA.HI.X.SX32 R27, R169, R33.reuse, 0x1, P4 ;  /* 0x00000021a91b7211 */ /* 0x080fe200020f0eff */
[----:B------:R-:W-:Y:S01]  /*3e90*/  CS2R R98, SRZ ;  /* 0x0000000000627805 */ /* 0x000fe2000001ff00 */
[-C--:B------:R-:W-:Y:S01]  /*3ea0*/  LEA.HI.X.SX32 R25, R167, R33.reuse, 0x1, P5 ;  /* 0x00000021a7197211 */ /* 0x080fe200028f0eff */
[----:B------:R-:W-:Y:S01]  /*3eb0*/  STL.64 [R1+0x328], R28 ;  /* 0x0003281c01007387 */ /* 0x000fe20000100a00 */
[CC--:B-1----:R-:W-:Y:S02]  /*3ec0*/  LEA R8, P2, R2.reuse, R32.reuse, 0x5 ;  /* 0x0000002002087211 */ /* 0x0c2fe400078428ff */
[----:B--2---:R-:W-:Y:S01]  /*3ed0*/  LEA R6, P6, R2, R32, 0x6 ;  /* 0x0000002002067211 */ /* 0x004fe200078c30ff */
[----:B------:R-:W-:Y:S01]  /*3ee0*/  STL.64 [R1+0x318], R26 ;  /* 0x0003181a01007387 */ /* 0x000fe20000100a00 */
[----:B------:R-:W-:-:S02]  /*3ef0*/  LEA.HI.X.SX32 R9, R166, R33, 0x1, P2 ;  /* 0x00000021a6097211 */ /* 0x000fc400010f0eff */
[----:B0-----:R-:W-:Y:S01]  /*3f00*/  IADD3 R4, P3, R161, R32, RZ ;  /* 0x00000020a1047210 */ /* 0x001fe20007f7e0ff */
[----:B------:R-:W-:Y:S01]  /*3f10*/  STL.64 [R1+0x2f8], R24 ;  /* 0x0002f81801007387 */ /* 0x000fe20000100a00 */
[-C--:B------:R-:W-:Y:S02]  /*3f20*/  LEA.HI.X.SX32 R7, R163, R33.reuse, 0x1, P6 ;  /* 0x00000021a3077211 */ /* 0x080fe400030f0eff */
[----:B------:R-:W-:Y:S01]  /*3f30*/  LEA.HI.X.SX32 R5, R162, R33, 0x1, P3 ;  /* 0x00000021a2057211 */ /* 0x000fe200018f0eff */
[----:B------:R-:W-:Y:S01]  /*3f40*/  STL.64 [R1+0x2b8], R8 ;  /* 0x0002b80801007387 */ /* 0x000fe20000100a00 */
[C---:B------:R-:W-:Y:S02]  /*3f50*/  LOP3.LUT R2, R16.reuse, 0x10, RZ, 0x3c, !PT ;  /* 0x0000001010027812 */ /* 0x040fe400078e3cff */
[C---:B------:R-:W-:Y:S01]  /*3f60*/  LOP3.LUT R2, R16.reuse, 0x40, RZ, 0x3c, !PT ;  /* 0x0000004010027812 */ /* 0x040fe200078e3cff */
[----:B------:R-:W-:Y:S01]  /*3f70*/  STL.64 [R1+0x238], R6 ;  /* 0x0002380601007387 */ /* 0x000fe20000100a00 */
[----:B------:R-:W-:-:S02]  /*3f80*/  LOP3.LUT R2, R16, 0x70, RZ, 0x3c, !PT ;  /* 0x0000007010027812 */ /* 0x000fc400078e3cff */
[----:B------:R-:W-:Y:S01]  /*3f90*/  LOP3.LUT R2, R19, 0x20, RZ, 0x3c, !PT ;  /* 0x0000002013027812 */ /* 0x000fe200078e3cff */
[----:B------:R0:W-:Y:S01]  /*3fa0*/  STL.64 [R1+0x140], R4 ;  /* 0x0001400401007387 */ /* 0x0001e20000100a00 */
[----:B------:R-:W-:Y:S02]  /*3fb0*/  LOP3.LUT R2, R14, 0x40, RZ, 0x3c, !PT ;  /* 0x000000400e027812 */ /* 0x000fe400078e3cff */
[----:B------:R-:W-:Y:S02]  /*3fc0*/  LOP3.LUT R2, R15, 0x60, RZ, 0x3c, !PT ;  /* 0x000000600f027812 */ /* 0x000fe400078e3cff */
[C---:B0-----:R-:W-:Y:S02]  /*3fd0*/  LOP3.LUT R4, R16.reuse, 0x20, RZ, 0x3c, !PT ;  /* 0x0000002010047812 */ /* 0x041fe400078e3cff */
[----:B------:R-:W-:Y:S02]  /*3fe0*/  LOP3.LUT R4, R16, 0x50, RZ, 0x3c, !PT ;  /* 0x0000005010047812 */ /* 0x000fe400078e3cff */
[----:B------:R-:W-:-:S02]  /*3ff0*/  LOP3.LUT R4, R12, 0x40, RZ, 0x3c, !PT ;  /* 0x000000400c047812 */ /* 0x000fc400078e3cff */
[----:B------:R-:W-:Y:S02]  /*4000*/  LOP3.LUT R4, R19, 0x40, RZ, 0x3c, !PT ;  /* 0x0000004013047812 */ /* 0x000fe400078e3cff */
[----:B------:R-:W-:-:S06]  /*4010*/  LOP3.LUT R4, R15, 0x20, RZ, 0x3c, !PT ;  /* 0x000000200f047812 */ /* 0x000fcc00078e3cff */
.L_x_1:
[----:B------:R-:W2:Y:S04]  /*4020*/  LDL.64 R4, [R1+0x320] ;  /* 0x0003200001047983 */ /* 0x000ea80000100a00 */
[----:B------:R-:W3:Y:S04]  /*4030*/  LDL.64 R28, [R1+0x2d8] ;  /* 0x0002d800011c7983 */ /* 0x000ee80000100a00 */
[----:B------:R-:W4:Y:S04]  /*4040*/  LDL.64 R24, [R1+0x328] ;  /* 0x0003280001187983 */ /* 0x000f280000100a00 */
[----:B------:R-:W5:Y:S04]  /*4050*/  LDL.64 R110, [R1+0x2f8] ;  /* 0x0002f800016e7983 */ /* 0x000f680000100a00 */
        /* <DEDUP_REMOVED lines=28> */
[----:B------:R-:W5:Y:S01]  /*4220*/  LDL.64 R152, [R1+0x1b0] ;  /* 0x0001b00001987983 */ /* 0x000f620000100a00 */
[----:B------:R-:W-:-:S03]  /*4230*/  IMAD.WIDE R2, R18, 0x2, R32 ;  /* 0x0000000212027825 */ /* 0x000fc600078e0220 */
[----:B------:R-:W5:Y:S04]  /*4240*/  LDL.64 R186, [R1+0x1a0] ;  /* 0x0001a00001ba7983 */ /* 0x000f680000100a00 */
[----:B------:R0:W5:Y:S04]  /*4250*/  LDG.E.U16 R2, [R2.64] ;  /* 0x0000000402027981 */ /* 0x000168000c1e1500 */
        /* <DEDUP_REMOVED lines=13> */
[----:B--2---:R-:W-:-:S04]  /*4330*/  IMAD.WIDE R4, R18, 0x2, R4 ;  /* 0x0000000212047825 */ /* 0x004fc800078e0204 */
[----:B---3--:R-:W-:-:S04]  /*4340*/  IMAD.WIDE R28, R18, 0x2, R28 ;  /* 0x00000002121c7825 */ /* 0x008fc800078e021c */
[C---:B----4-:R-:W-:Y:S02]  /*4350*/  IMAD.WIDE R106, R18.reuse, 0x2, R24 ;  /* 0x00000002126a7825 */ /* 0x050fe400078e0218 */
[----:B------:R5:W2:Y:S04]  /*4360*/  LDG.E.U16 R25, [R4.64] ;  /* 0x0000000404197981 */ /* 0x000aa8000c1e1500 */
[----:B------:R1:W3:Y:S01]  /*4370*/  LDG.E.U16 R106, [R106.64] ;  /* 0x000000046a6a7981 */ /* 0x0002e2000c1e1500 */
[----:B-----5:R-:W-:-:S03]  /*4380*/  IMAD.WIDE R4, R18, 0x2, R110 ;  /* 0x0000000212047825 */ /* 0x020fc600078e026e */
[----:B------:R4:W5:Y:S01]  /*4390*/  LDG.E.U16 R110, [R28.64] ;  /* 0x000000041c6e7981 */ /* 0x000962000c1e1500 */
[----:B------:R-:W-:-:S03]  /*43a0*/  IMAD.WIDE R30, R18, 0x2, R30 ;  /* 0x00000002121e7825 */ /* 0x000fc600078e021e */
[----:B------:R0:W2:Y:S01]  /*43b0*/  LDG.E.U16 R4, [R4.64] ;  /* 0x0000000404047981 */ /* 0x0000a2000c1e1500 */
[----:B------:R-:W-:-:S03]  /*43c0*/  IMAD.WIDE R108, R18, 0x2, R108 ;  /* 0x00000002126c7825 */ /* 0x000fc600078e026c */
[----:B------:R0:W2:Y:S01]  /*43d0*/  LDG.E.U16 R30, [R30.64] ;  /* 0x000000041e1e7981 */ /* 0x0000a2000c1e1500 */
[----:B----4-:R-:W-:-:S03]  /*43e0*/  IMAD.WIDE R28, R18, 0x2, R128 ;  /* 0x00000002121c7825 */ /* 0x010fc600078e0280 */
[----:B------:R-:W4:Y:S01]  /*43f0*/  LDL.64 R128, [R1+0x260] ;  /* 0x0002600001807983 */ /* 0x000f220000100a00 */
[----:B------:R-:W-:-:S03]  /*4400*/  IMAD.WIDE R112, R18, 0x2, R112 ;  /* 0x0000000212707825 */ /* 0x000fc600078e0270 */
[----:B------:R1:W2:Y:S04]  /*4410*/  LDG.E.U16 R29, [R28.64] ;  /* 0x000000041c1d7981 */ /* 0x0002a8000c1e1500 */
[----:B0-----:R0:W2:Y:S01]  /*4420*/  LDG.E.U16 R31, [R108.64] ;  /* 0x000000046c1f7981 */ /* 0x0010a2000c1e1500 */
[----:B------:R-:W-:-:S03]  /*4430*/  IMAD.WIDE R102, R18, 0x2, R102 ;  /* 0x0000000212667825 */ /* 0x000fc600078e0266 */
[----:B------:R1:W2:Y:S01]  /*4440*/  LDG.E.U16 R5, [R112.64] ;  /* 0x0000000470057981 */ /* 0x0002a2000c1e1500 */
[----:B------:R-:W-:-:S03]  /*4450*/  IMAD.WIDE R8, R18, 0x2, R8 ;  /* 0x0000000212087825 */ /* 0x000fc600078e0208 */
[----:B------:R1:W2:Y:S01]  /*4460*/  LDG.E.U16 R102, [R102.64] ;  /* 0x0000000466667981 */ /* 0x0002a2000c1e1500 */
[----:B0-----:R-:W-:-:S03]  /*4470*/  IMAD.WIDE R108, R18, 0x2, R132 ;  /* 0x00000002126c7825 */ /* 0x001fc600078e0284 */
[----:B------:R-:W2:Y:S01]  /*4480*/  LDL.64 R132, [R1+0x258] ;  /* 0x0002580001847983 */ /* 0x000ea20000100a00 */
[----:B-1----:R-:W-:-:S03]  /*4490*/  IMAD.WIDE R112, R18, 0x2, R122 ;  /* 0x0000000212707825 */ /* 0x002fc600078e027a */
[----:B------:R-:W3:Y:S01]  /*44a0*/  LDL.64 R122, [R1+0x250] ;  /* 0x00025000017a7983 */ /* 0x000ee20000100a00 */
[----:B------:R-:W-:-:S03]  /*44b0*/  IMAD.WIDE R114, R18, 0x2, R114 ;  /* 0x0000000212727825 */ /* 0x000fc600078e0272 */
[----:B------:R0:W3:Y:S04]  /*44c0*/  LDG.E.U16 R103, [R108.64] ;  /* 0x000000046c677981 */ /* 0x0000e8000c1e1500 */
[----:B------:R1:W3:Y:S01]  /*44d0*/  LDG.E.U16 R111, [R8.64] ;  /* 0x00000004086f7981 */ /* 0x0002e2000c1e1500 */
[----:B------:R-:W-:-:S03]  /*44e0*/  IMAD.WIDE R6, R18, 0x2, R6 ;  /* 0x0000000212067825 */ /* 0x000fc600078e0206 */
[----:B------:R2:W3:Y:S01]  /*44f0*/  LDG.E.U16 R28, [R112.64] ;  /* 0x00000004701c7981 */ /* 0x0004e2000c1e1500 */
[----:B0-----:R-:W-:-:S03]  /*4500*/  IMAD.WIDE R108, R18, 0x2, R126 ;  /* 0x00000002126c7825 */ /* 0x001fc600078e027e */
[----:B------:R-:W3:Y:S04]  /*4510*/  LDL.64 R126, [R1+0x228] ;  /* 0x00022800017e7983 */ /* 0x000ee80000100a00 */
[----:B-1----:R0:W5:Y:S01]  /*4520*/  LDG.E.U16 R8, [R114.64] ;  /* 0x0000000472087981 */ /* 0x002162000c1e1500 */
[----:B------:R-:W-:-:S03]  /*4530*/  IMAD.WIDE R100, R18, 0x2, R100 ;  /* 0x0000000212647825 */ /* 0x000fc600078e0264 */
[----:B------:R1:W5:Y:S01]  /*4540*/  LDG.E.U16 R9, [R6.64] ;  /* 0x0000000406097981 */ /* 0x000362000c1e1500 */
[----:B------:R-:W-:-:S03]  /*4550*/  IMAD.WIDE R34, R18, 0x2, R34 ;  /* 0x0000000212227825 */ /* 0x000fc600078e0222 */
[----:B------:R1:W5:Y:S01]  /*4560*/  LDG.E.U16 R24, [R100.64] ;  /* 0x0000000464187981 */ /* 0x000362000c1e1500 */
[----:B0-----:R-:W-:-:S03]  /*4570*/  IMAD.WIDE R114, R18, 0x2, R124 ;  /* 0x0000000212727825 */ /* 0x001fc600078e027c */
[----:B------:R-:W5:Y:S01]  /*4580*/  LDL.64 R124, [R1+0x238] ;  /* 0x00023800017c7983 */ /* 0x000f620000100a00 */
[----:B-1----:R-:W-:-:S03]  /*4590*/  IMAD.WIDE R6, R18, 0x2, R118 ;  /* 0x0000000212067825 */ /* 0x002fc600078e0276 */
[----:B------:R-:W5:Y:S04]  /*45a0*/  LDL.64 R118, [R1+0x270] ;  /* 0x0002700001767983 */ /* 0x000f680000100a00 */
[----:B------:R4:W5:Y:S01]  /*45b0*/  LDG.E.U16 R100, [R114.64] ;  /* 0x0000000472647981 */ /* 0x000962000c1e1500 */
[----:B------:R-:W-:-:S03]  /*45c0*/  IMAD.WIDE R116, R18, 0x2, R116 ;  /* 0x0000000212747825 */ /* 0x000fc600078e0274 */
[----:B------:R0:W5:Y:S01]  /*45d0*/  LDG.E.U16 R101, [R6.64] ;  /* 0x0000000406657981 */ /* 0x000162000c1e1500 */
[----:B------:R-:W-:-:S03]  /*45e0*/  IMAD.WIDE R26, R18, 0x2, R26 ;  /* 0x00000002121a7825 */ /* 0x000fc600078e021a */
[----:B------:R1:W5:Y:S04]  /*45f0*/  LDG.E.U16 R34, [R34.64] ;  /* 0x0000000422227981 */ /* 0x000368000c1e1500 */
[----:B------:R1:W5:Y:S01]  /*4600*/  LDG.E.U16 R26, [R26.64] ;  /* 0x000000041a1a7981 */ /* 0x000362000c1e1500 */
[----:B0-----:R-:W-:-:S03]  /*4610*/  IMAD.WIDE R6, R18, 0x2, R136 ;  /* 0x0000000212067825 */ /* 0x001fc600078e0288 */
[----:B------:R-:W5:Y:S04]  /*4620*/  LDL.64 R136, [R1+0x1e0] ;  /* 0x0001e00001887983 */ /* 0x000f680000100a00 */
[----:B-1----:R0:W5:Y:S04]  /*4630*/  LDG.E.U16 R35, [R116.64] ;  /* 0x0000000474237981 */ /* 0x002168000c1e1500 */
[----:B------:R1:W5:Y:S04]  /*4640*/  LDG.E.U16 R104, [R6.64] ;  /* 0x0000000406687981 */ /* 0x000368000c1e1500 */
        /* <DEDUP_REMOVED lines=8> */
[----:B0-----:R-:W-:-:S03]  /*46d0*/  IMAD.WIDE R116, R18, 0x2, R150 ;  /* 0x0000000212747825 */ /* 0x001fc600078e0296 */
[----:B------:R-:W5:Y:S04]  /*46e0*/  LDL.64 R150, [R1+0x170] ;  /* 0x0001700001967983 */ /* 0x000f680000100a00 */
[----:B-1----:R0:W5:Y:S01]  /*46f0*/  LDG.E.U16 R6, [R120.64] ;  /* 0x0000000478067981 */ /* 0x002162000c1e1500 */
[----:B----4-:R-:W-:-:S03]  /*4700*/  IMAD.WIDE R114, R18, 0x2, R128 ;  /* 0x0000000212727825 */ /* 0x010fc600078e0280 */
[----:B------:R-:W0:Y:S04]  /*4710*/  LDL.64 R128, [R1+0x1f8] ;  /* 0x0001f80001807983 */ /* 0x000e280000100a00 */
[----:B------:R1:W4:Y:S01]  /*4720*/  LDG.E.U16 R107, [R114.64] ;  /* 0x00000004726b7981 */ /* 0x000322000c1e1500 */
[----:B--2---:R-:W-:-:S03]  /*4730*/  IMAD.WIDE R112, R18, 0x2, R132 ;  /* 0x0000000212707825 */ /* 0x004fc600078e0284 */
[----:B------:R-:W2:Y:S04]  /*4740*/  LDL.64 R132, [R1+0x178] ;  /* 0x0001780001847983 */ /* 0x000ea80000100a00 */
[----:B------:R1:W4:Y:S02]  /*4750*/  LDG.E.U16 R108, [R112.64] ;  /* 0x00000004706c7981 */ /* 0x000324000c1e1500 */
[C---:B-1----:R-:W-:Y:S02]  /*4760*/  IMAD.WIDE R112, R18.reuse, 0x2, R148 ;  /* 0x0000000212707825 */ /* 0x042fe400078e0294 */
[----:B------:R-:W4:Y:S02]  /*4770*/  LDL.64 R148, [R1+0x1d8] ;  /* 0x0001d80001947983 */ /* 0x000f240000100a00 */
[----:B---3--:R-:W-:-:S04]  /*4780*/  IMAD.WIDE R122, R18, 0x2, R122 ;  /* 0x00000002127a7825 */ /* 0x008fc800078e027a */
[C---:B------:R-:W-:Y:S02]  /*4790*/  IMAD.WIDE R114, R18.reuse, 0x2, R126 ;  /* 0x0000000212727825 */ /* 0x040fe400078e027e */
[----:B------:R1:W5:Y:S04]  /*47a0*/  LDG.E.U16 R122, [R122.64] ;  /* 0x000000047a7a7981 */ /* 0x000368000c1e1500 */
[----:B------:R5:W5:Y:S04]  /*47b0*/  LDG.E.U16 R126, [R114.64] ;  /* 0x00000004727e7981 */ /* 0x000b68000c1e1500 */
[----:B-1----:R1:W5:Y:S02]  /*47c0*/  LDG.E.U16 R123, [R116.64] ;  /* 0x00000004747b7981 */ /* 0x002364000c1e1500 */
[----:B-----5:R-:W-:-:S04]  /*47d0*/  IMAD.WIDE R124, R18, 0x2, R124 ;  /* 0x00000002127c7825 */ /* 0x020fc800078e027c */
[C---:B------:R-:W-:Y:S02]  /*47e0*/  IMAD.WIDE R114, R18.reuse, 0x2, R140 ;  /* 0x0000000212727825 */ /* 0x040fe400078e028c */
[----:B------:R-:W5:Y:S02]  /*47f0*/  LDL.64 R140, [R1+0x1a8] ;  /* 0x0001a800018c7983 */ /* 0x000f640000100a00 */
[C---:B-1----:R-:W-:Y:S02]  /*4800*/  IMAD.WIDE R116, R18.reuse, 0x2, R138 ;  /* 0x0000000212747825 */ /* 0x042fe400078e028a */
[----:B------:R1:W5:Y:S04]  /*4810*/  LDG.E.U16 R124, [R124.64] ;  /* 0x000000047c7c7981 */ /* 0x000368000c1e1500 */
[----:B------:R-:W5:Y:S04]  /*4820*/  LDL.64 R138, [R1+0x168] ;  /* 0x00016800018a7983 */ /* 0x000f680000100a00 */
[----:B-1----:R1:W5:Y:S01]  /*4830*/  LDG.E.U16 R125, [R112.64] ;  /* 0x00000004707d7981 */ /* 0x002362000c1e1500 */
[----:B------:R-:W-:-:S05]  /*4840*/  IMAD.WIDE R118, R18, 0x2, R118 ;  /* 0x0000000212767825 */ /* 0x000fca00078e0276 */
[----:B------:R1:W5:Y:S02]  /*4850*/  LDG.E.U16 R3, [R118.64] ;  /* 0x0000000476037981 */ /* 0x000364000c1e1500 */
[C---:B-1----:R-:W-:Y:S02]  /*4860*/  IMAD.WIDE R112, R18.reuse, 0x2, R146 ;  /* 0x0000000212707825 */ /* 0x042fe400078e0292 */
[----:B------:R-:W5:Y:S04]  /*4870*/  LDL.64 R146, [R1+0x160] ;  /* 0x0001600001927983 */ /* 0x000f680000100a00 */
[----:B------:R1:W5:Y:S02]  /*4880*/  LDG.E.U16 R127, [R112.64] ;  /* 0x00000004707f7981 */ /* 0x000364000c1e1500 */
[----:B-1----:R-:W-:-:S02]  /*4890*/  IMAD.WIDE R112, R18, 0x2, R144 ;  /* 0x0000000212707825 */ /* 0x002fc400078e0290 */
[----:B------:R-:W5:Y:S02]  /*48a0*/  LDL.64 R144, [R1+0x198] ;  /* 0x0001980001907983 */ /* 0x000f640000100a00 */
[----:B------:R-:W-:-:S05]  /*48b0*/  IMAD.WIDE R118, R18, 0x2, R130 ;  /* 0x0000000212767825 */ /* 0x000fca00078e0282 */
[----:B------:R1:W5:Y:S02]  /*48c0*/  LDG.E.U16 R130, [R118.64] ;  /* 0x0000000476827981 */ /* 0x000364000c1e1500 */
[----:B-1----:R-:W-:-:S05]  /*48d0*/  IMAD.WIDE R118, R18, 0x2, R134 ;  /* 0x0000000212767825 */ /* 0x002fca00078e0286 */
[----:B------:R5:W5:Y:S01]  /*48e0*/  LDG.E.U16 R135, [R118.64] ;  /* 0x0000000476877981 */ /* 0x000b62000c1e1500 */
[----:B0-----:R-:W-:-:S03]  /*48f0*/  IMAD.WIDE R120, R18, 0x2, R128 ;  /* 0x0000000212787825 */ /* 0x001fc600078e0280 */
[----:B------:R0:W3:Y:S04]  /*4900*/  LDG.E.U16 R128, [R114.64] ;  /* 0x0000000472807981 */ /* 0x0000e8000c1e1500 */
[----:B------:R1:W3:Y:S04]  /*4910*/  LDG.E.U16 R129, [R116.64] ;  /* 0x0000000474817981 */ /* 0x0002e8000c1e1500 */
[----:B------:R2:W3:Y:S01]  /*4920*/  LDG.E.U16 R131, [R120.64] ;  /* 0x0000000478837981 */ /* 0x0004e2000c1e1500 */
[----:B0-----:R-:W-:-:S03]  /*4930*/  IMAD.WIDE R114, R18, 0x2, R142 ;  /* 0x0000000212727825 */ /* 0x001fc600078e028e */
[----:B------:R-:W3:Y:S01]  /*4940*/  LDL.64 R142, [R1+0x158] ;  /* 0x00015800018e7983 */ /* 0x000ee20000100a00 */
[----:B-1----:R-:W-:-:S04]  /*4950*/  IMAD.WIDE R116, R18, 0x2, R136 ;  /* 0x0000000212747825 */ /* 0x002fc800078e0288 */
[C---:B--2---:R-:W-:Y:S01]  /*4960*/  IMAD.WIDE R120, R18.reuse, 0x2, R132 ;  /* 0x0000000212787825 */ /* 0x044fe200078e0284 */
[----:B------:R4:W2:Y:S04]  /*4970*/  LDG.E.U16 R134, [R116.64] ;  /* 0x0000000474867981 */ /* 0x0008a8000c1e1500 */
[----:B------:R0:W2:Y:S04]  /*4980*/  LDG.E.U16 R133, [R114.64] ;  /* 0x0000000472857981 */ /* 0x0000a8000c1e1500 */
[----:B------:R1:W2:Y:S04]  /*4990*/  LDG.E.U16 R132, [R112.64] ;  /* 0x0000000470847981 */ /* 0x0002a8000c1e1500 */
[----:B------:R1:W2:Y:S01]  /*49a0*/  LDG.E.U16 R136, [R120.64] ;  /* 0x0000000478887981 */ /* 0x0002a2000c1e1500 */
[----:B0-----:R-:W-:-:S03]  /*49b0*/  IMAD.WIDE R114, R18, 0x2, R150 ;  /* 0x0000000212727825 */ /* 0x001fc600078e0296 */
[----:B------:R-:W2:Y:S01]  /*49c0*/  LDL.64 R150, [R1+0x150] ;  /* 0x0001500001967983 */ /* 0x000ea20000100a00 */
[----:B----4-:R-:W-:-:S03]  /*49d0*/  IMAD.WIDE R116, R18, 0x2, R148 ;  /* 0x0000000212747825 */ /* 0x010fc600078e0294 */
[----:B------:R-:W4:Y:S01]  /*49e0*/  LDL.64 R148, [R1+0x148] ;  /* 0x0001480001947983 */ /* 0x000f220000100a00 */
[----:B-1----:R-:W-:-:S03]  /*49f0*/  IMAD.WIDE R112, R18, 0x2, R152 ;  /* 0x0000000212707825 */ /* 0x002fc600078e0298 */
[----:B------:R-:W4:Y:S04]  /*4a00*/  LDL.64 R152, [R1+0x140] ;  /* 0x0001400001987983 */ /* 0x000f280000100a00 */
[----:B------:R0:W4:Y:S01]  /*4a10*/  LDG.E.U16 R137, [R112.64] ;  /* 0x0000000470897981 */ /* 0x000122000c1e1500 */
[----:B-----5:R-:W-:-:S05]  /*4a20*/  IMAD.WIDE R118, R18, 0x2, R140 ;  /* 0x0000000212767825 */ /* 0x020fca00078e028c */
[----:B------:R1:W5:Y:S01]  /*4a30*/  LDG.E.U16 R140, [R118.64] ;  /* 0x00000004768c7981 */ /* 0x000362000c1e1500 */
[----:B------:R-:W-:-:S03]  /*4a40*/  IMAD.WIDE R120, R18, 0x2, R138 ;  /* 0x0000000212787825 */ /* 0x000fc600078e028a */
[----:B------:R0:W5:Y:S04]  /*4a50*/  LDG.E.U16 R138, [R114.64] ;  /* 0x00000004728a7981 */ /* 0x000168000c1e1500 */
[----:B------:R3:W5:Y:S04]  /*4a60*/  LDG.E.U16 R141, [R120.64] ;  /* 0x00000004788d7981 */ /* 0x000768000c1e1500 */
[----:B------:R1:W5:Y:S01]  /*4a70*/  LDG.E.U16 R139, [R116.64] ;  /* 0x00000004748b7981 */ /* 0x000362000c1e1500 */
[----:B0-----:R-:W-:-:S04]  /*4a80*/  IMAD.WIDE R114, R18, 0x2, R186 ;  /* 0x0000000212727825 */ /* 0x001fc800078e02ba */
[----:B-1----:R-:W-:-:S04]  /*4a90*/  IMAD.WIDE R116, R18, 0x2, R146 ;  /* 0x0000000212747825 */ /* 0x002fc800078e0292 */
[C---:B------:R-:W-:Y:S02]  /*4aa0*/  IMAD.WIDE R112, R18.reuse, 0x2, R194 ;  /* 0x0000000212707825 */ /* 0x040fe400078e02c2 */
[----:B------:R-:W5:Y:S02]  /*4ab0*/  LDL.64 R194, [R1+0xf8] ;  /* 0x0000f80001c27983 */ /* 0x000f640000100a00 */
[C---:B------:R-:W-:Y:S02]  /*4ac0*/  IMAD.WIDE R118, R18.reuse, 0x2, R144 ;  /* 0x0000000212767825 */ /* 0x040fe400078e0290 */
[----:B------:R0:W5:Y:S04]  /*4ad0*/  LDG.E.U16 R144, [R116.64] ;  /* 0x0000000474907981 */ /* 0x000168000c1e1500 */
[----:B------:R2:W5:Y:S01]  /*4ae0*/  LDG.E.U16 R145, [R118.64] ;  /* 0x0000000476917981 */ /* 0x000562000c1e1500 */
[----:B0-----:R-:W-:-:S04]  /*4af0*/  IMAD.WIDE R116, R18, 0x2, R162 ;  /* 0x0000000212747825 */ /* 0x001fc800078e02a2 */
[C---:B---3--:R-:W-:Y:S02]  /*4b00*/  IMAD.WIDE R120, R18.reuse, 0x2, R142 ;  /* 0x0000000212787825 */ /* 0x048fe400078e028e */
[----:B------:R0:W3:Y:S04]  /*4b10*/  LDG.E.U16 R143, [R114.64] ;  /* 0x00000004728f7981 */ /* 0x0000e8000c1e1500 */
[----:B------:R4:W3:Y:S04]  /*4b20*/  LDG.E.U16 R146, [R120.64] ;  /* 0x0000000478927981 */ /* 0x0008e8000c1e1500 */
[----:B------:R1:W3:Y:S01]  /*4b30*/  LDG.E.U16 R142, [R112.64] ;  /* 0x00000004708e7981 */ /* 0x0002e2000c1e1500 */
[----:B0-----:R-:W-:-:S04]  /*4b40*/  IMAD.WIDE R114, R18, 0x2, R166 ;  /* 0x0000000212727825 */ /* 0x001fc800078e02a6 */
[----:B--2---:R-:W-:-:S04]  /*4b50*/  IMAD.WIDE R118, R18, 0x2, R150 ;  /* 0x0000000212767825 */ /* 0x004fc800078e0296 */
[C---:B----4-:R-:W-:Y:S01]  /*4b60*/  IMAD.WIDE R120, R18.reuse, 0x2, R148 ;  /* 0x0000000212787825 */ /* 0x050fe200078e0294 */
[----:B------:R0:W2:Y:S03]  /*4b70*/  LDG.E.U16 R150, [R118.64] ;  /* 0x0000000476967981 */ /* 0x0000a6000c1e1500 */
[C---:B-1----:R-:W-:Y:S01]  /*4b80*/  IMAD.WIDE R112, R18.reuse, 0x2, R184 ;  /* 0x0000000212707825 */ /* 0x042fe200078e02b8 */
[----:B------:R1:W4:Y:S04]  /*4b90*/  LDG.E.U16 R148, [R114.64] ;  /* 0x0000000472947981 */ /* 0x000328000c1e1500 */
[----:B------:R1:W2:Y:S01]  /*4ba0*/  LDG.E.U16 R147, [R112.64] ;  /* 0x0000000470937981 */ /* 0x0002a2000c1e1500 */
[----:B0-----:R-:W-:-:S03]  /*4bb0*/  IMAD.WIDE R118, R18, 0x2, R154 ;  /* 0x0000000212767825 */ /* 0x001fc600078e029a */
[----:B------:R0:W2:Y:S01]  /*4bc0*/  LDG.E.U16 R149, [R116.64] ;  /* 0x0000000474957981 */ /* 0x0000a2000c1e1500 */
[----:B-1----:R-:W-:-:S03]  /*4bd0*/  IMAD.WIDE R114, R18, 0x2, R158 ;  /* 0x0000000212727825 */ /* 0x002fc600078e029e */
[----:B------:R1:W2:Y:S01]  /*4be0*/  LDG.E.U16 R151, [R120.64] ;  /* 0x0000000478977981 */ /* 0x0002a2000c1e1500 */
[----:B------:R-:W-:-:S03]  /*4bf0*/  IMAD.WIDE R112, R18, 0x2, R160 ;  /* 0x0000000212707825 */ /* 0x000fc600078e02a0 */
[----:B------:R-:W2:Y:S01]  /*4c00*/  LDG.E.U16 R114, [R114.64] ;  /* 0x0000000472727981 */ /* 0x000ea2000c1e1500 */
[----:B0-----:R-:W-:-:S03]  /*4c10*/  IMAD.WIDE R116, R18, 0x2, R156 ;  /* 0x0000000212747825 */ /* 0x001fc600078e029c */
[----:B------:R-:W2:Y:S01]  /*4c20*/  LDG.E.U16 R112, [R112.64] ;  /* 0x0000000470707981 */ /* 0x000ea2000c1e1500 */
[----:B-1----:R-:W-:-:S03]  /*4c30*/  IMAD.WIDE R120, R18, 0x2, R152 ;  /* 0x0000000212787825 */ /* 0x002fc600078e0298 */
[----:B------:R-:W2:Y:S04]  /*4c40*/  LDG.E.U16 R116, [R116.64] ;  /* 0x0000000474747981 */ /* 0x000ea8000c1e1500 */
[----:B------:R-:W2:Y:S04]  /*4c50*/  LDG.E.U16 R118, [R118.64] ;  /* 0x0000000476767981 */ /* 0x000ea8000c1e1500 */
[----:B------:R-:W2:Y:S04]  /*4c60*/  LDG.E.U16 R120, [R120.64] ;  /* 0x0000000478787981 */ /* 0x000ea8000c1e1500 */
[----:B------:R-:W-:Y:S01]  /*4c70*/  BAR.SYNC.DEFER_BLOCKING 0x0 ;  /* 0x0000000000007b1d */ /* 0x000fe20000010000 */
[----:B------:R-:W-:-:S02]  /*4c80*/  LOP3.LUT R152, R16, 0x10, RZ, 0x3c, !PT ;  /* 0x0000001010987812 */ /* 0x000fc400078e3cff */
[----:B------:R-:W-:-:S03]  /*4c90*/  LOP3.LUT R153, R16, 0x20, RZ, 0x3c, !PT ;  /* 0x0000002010997812 */ /* 0x000fc600078e3cff */
        /* <DEDUP_REMOVED lines=15> */
[----:B-----5:R0:W-:Y:S04]  /*4d90*/  STS.U16 [R152+0x7900], R138 ;  /* 0x0079008a98007388 */ /* 0x0201e80000000400 */
[----:B------:R-:W-:Y:S04]  /*4da0*/  STS.U16 [R153+0x4200], R106 ;  /* 0x0042006a99007388 */ /* 0x000fe80000000400 */
[----:B------:R-:W-:Y:S01]  /*4db0*/  STS.U16 [R153+0x4a00], R34 ;  /* 0x004a002299007388 */ /* 0x000fe20000000400 */
[----:B0-----:R-:W-:-:S03]  /*4dc0*/  LOP3.LUT R152, R16, 0x30, RZ, 0x3c, !PT ;  /* 0x0000003010987812 */ /* 0x001fc600078e3cff */
[----:B------:R-:W-:Y:S04]  /*4dd0*/  STS.U16 [R153+0x5200], R104 ;  /* 0x0052006899007388 */ /* 0x000fe80000000400 */
[----:B------:R-:W-:Y:S04]  /*4de0*/  STS.U16 [R153+0x5a00], R27 ;  /* 0x005a001b99007388 */ /* 0x000fe80000000400 */
[----:B------:R-:W-:Y:S04]  /*4df0*/  STS.U16 [R153+0x6200], R126 ;  /* 0x0062007e99007388 */ /* 0x000fe80000000400 */
[----:B------:R-:W-:Y:S04]  /*4e00*/  STS.U16 [R153+0x6a00], R133 ;  /* 0x006a008599007388 */ /* 0x000fe80000000400 */
[----:B------:R-:W-:Y:S04]  /*4e10*/  STS.U16 [R153+0x7200], R140 ;  /* 0x0072008c99007388 */ /* 0x000fe80000000400 */
[----:B------:R0:W-:Y:S04]  /*4e20*/  STS.U16 [R153+0x7a00], R141 ;  /* 0x007a008d99007388 */ /* 0x0001e80000000400 */
[----:B------:R-:W-:Y:S04]  /*4e30*/  STS.U16 [R152+0x4300], R25 ;  /* 0x0043001998007388 */ /* 0x000fe80000000400 */
[----:B------:R-:W-:Y:S01]  /*4e40*/  STS.U16 [R152+0x4b00], R24 ;  /* 0x004b001898007388 */ /* 0x000fe20000000400 */
[----:B0-----:R-:W-:-:S03]  /*4e50*/  LOP3.LUT R153, R16, 0x40, RZ, 0x3c, !PT ;  /* 0x0000004010997812 */ /* 0x001fc600078e3cff */
[----:B------:R-:W-:Y:S04]  /*4e60*/  STS.U16 [R152+0x5300], R35 ;  /* 0x0053002398007388 */ /* 0x000fe80000000400 */
[----:B------:R-:W-:Y:S04]  /*4e70*/  STS.U16 [R152+0x5b00], R107 ;  /* 0x005b006b98007388 */ /* 0x000fe80000000400 */
[----:B------:R-:W-:Y:S04]  /*4e80*/  STS.U16 [R152+0x6300], R127 ;  /* 0x0063007f98007388 */ /* 0x000fe80000000400 */
[----:B------:R-:W-:Y:S01]  /*4e90*/  STS.U16 [R152+0x6b00], R134 ;  /* 0x006b008698007388 */ /* 0x000fe20000000400 */
[----:B------:R-:W-:-:S02]  /*4ea0*/  LOP3.LUT R3, R16, 0x60, RZ, 0x3c, !PT ;  /* 0x0000006010037812 */ /* 0x000fc400078e3cff */
[C---:B------:R-:W-:Y:S02]  /*4eb0*/  LOP3.LUT R2, R16.reuse, 0x70, RZ, 0x3c, !PT ;  /* 0x0000007010027812 */ /* 0x040fe400078e3cff */
[----:B------:R-:W-:Y:S01]  /*4ec0*/  LOP3.LUT R34, R15, 0x20, RZ, 0x3c, !PT ;  /* 0x000000200f227812 */ /* 0x000fe200078e3cff */
[----:B---3--:R-:W-:Y:S04]  /*4ed0*/  STS.U16 [R152+0x7300], R143 ;  /* 0x0073008f98007388 */ /* 0x008fe80000000400 */
[----:B------:R0:W-:Y:S04]  /*4ee0*/  STS.U16 [R152+0x7b00], R144 ;  /* 0x007b009098007388 */ /* 0x0001e80000000400 */
        /* <DEDUP_REMOVED lines=15> */
[----:B----4-:R-:W-:Y:S04]  /*4fe0*/  STS.U16 [R152+0x7500], R148 ;  /* 0x0075009498007388 */ /* 0x010fe80000000400 */
[----:B--2---:R-:W-:Y:S04]  /*4ff0*/  STS.U16 [R152+0x7d00], R150 ;  /* 0x007d009698007388 */ /* 0x004fe80000000400 */
        /* <DEDUP_REMOVED lines=16> */
[----:B------:R-:W-:Y:S01]  /*5100*/  BAR.SYNC.DEFER_BLOCKING 0x0 ;  /* 0x0000000000007b1d */ /* 0x000fe20000010000 */
[----:B0-----:R-:W-:-:S02]  /*5110*/  LOP3.LUT R3, R15, 0x40, RZ, 0x3c, !PT ;  /* 0x000000400f037812 */ /* 0x001fc400078e3cff */
[----:B-1----:R-:W-:-:S03]  /*5120*/  LOP3.LUT R2, R15, 0x60, RZ, 0x3c, !PT ;  /* 0x000000600f027812 */ /* 0x002fc600078e3cff */
[----:B------:R-:W-:Y:S04]  /*5130*/  LDSM.16.MT88.4 R144, [R15] ;  /* 0x000000000f90783b */ /* 0x000fe80000004200 */
[----:B------:R-:W0:Y:S04]  /*5140*/  LDSM.16.M88.4 R140, [R13+0x4000] ;  /* 0x004000000d8c783b */ /* 0x000e280000000200 */
[----:B------:R-:W1:Y:S04]  /*5150*/  LDSM.16.M88.4 R108, [R13+0x6000] ;  /* 0x006000000d6c783b */ /* 0x000e680000000200 */
[----:B------:R-:W2:Y:S04]  /*5160*/  LDSM.16.MT88.4 R152, [R34] ;  /* 0x000000002298783b */ /* 0x000ea80000004200 */
[----:B------:R-:W3:Y:S04]  /*5170*/  LDSM.16.MT88.4 R184, [R3] ;  /* 0x0000000003b8783b */ /* 0x000ee80000004200 */
[----:B------:R-:W4:Y:S04]  /*5180*/  LDSM.16.MT88.4 R120, [R2] ;  /* 0x000000000278783b */ /* 0x000f280000004200 */
[----:B------:R-:W5:Y:S04]  /*5190*/  LDSM.16.MT88.4 R112, [R15+0x800] ;  /* 0x000800000f70783b */ /* 0x000f680000004200 */
[----:B------:R-:W3:Y:S04]  /*51a0*/  LDSM.16.MT88.4 R136, [R34+0x800] ;  /* 0x000800002288783b */ /* 0x000ee80000004200 */
[----:B------:R-:W4:Y:S04]  /*51b0*/  LDSM.16.MT88.4 R132, [R3+0x800] ;  /* 0x000800000384783b */ /* 0x000f280000004200 */
[----:B------:R-:W4:Y:S01]  /*51c0*/  LDSM.16.MT88.4 R116, [R2+0x800] ;  /* 0x000800000274783b */ /* 0x000f220000004200 */
[----:B------:R-:W-:-:S03]  /*51d0*/  LOP3.LUT R35, R13, 0x40, RZ, 0x3c, !PT ;  /* 0x000000400d237812 */ /* 0x000fc600078e3cff */
[----:B------:R-:W-:Y:S01]  /*51e0*/  LDSM.16.MT88.4 R128, [R15+0x1000] ;  /* 0x001000000f80783b */ /* 0x000fe20000004200 */
[C---:B0-----:R-:W-:Y:S03]  /*51f0*/  HMMA.16816.F32 R100, R144.reuse, R140, RZ ;  /* 0x0000008c9064723c */ /* 0x041fe600000018ff */
[----:B------:R-:W0:Y:S04]  /*5200*/  LDSM.16.M88.4 R4, [R35+0x4000] ;  /* 0x004000002304783b */ /* 0x000e280000000200 */
[----:B------:R-:W0:Y:S01]  /*5210*/  LDSM.16.M88.4 R156, [R35+0x6000] ;  /* 0x00600000239c783b */ /* 0x000e220000000200 */
[----:B-1----:R-:W-:Y:S03]  /*5220*/  HMMA.16816.F32 R144, R144, R108, RZ ;  /* 0x0000006c9090723c */ /* 0x002fe600000018ff */
[----:B------:R-:W1:Y:S04]  /*5230*/  LDSM.16.MT88.4 R28, [R34+0x1000] ;  /* 0x00100000221c783b */ /* 0x000e680000004200 */
[----:B------:R-:W0:Y:S01]  /*5240*/  LDSM.16.MT88.4 R160, [R2+0x1000] ;  /* 0x0010000002a0783b */ /* 0x000e220000004200 */
[-C--:B--2---:R-:W-:Y:S08]  /*5250*/  HMMA.16816.F32 R24, R152, R140.reuse, RZ ;  /* 0x0000008c9818723c */ /* 0x084ff000000018ff */
[-C--:B---3--:R-:W-:Y:S08]  /*5260*/  HMMA.16816.F32 R124, R184, R140.reuse, RZ ;  /* 0x0000008cb87c723c */ /* 0x088ff000000018ff */
[----:B----4-:R-:W-:Y:S08]  /*5270*/  HMMA.16816.F32 R148, R120, R140, RZ ;  /* 0x0000008c7894723c */ /* 0x010ff000000018ff */
[-C--:B------:R-:W-:Y:S08]  /*5280*/  HMMA.16816.F32 R152, R152, R108.reuse, RZ ;  /* 0x0000006c9898723c */ /* 0x080ff000000018ff */
[-C--:B------:R-:W-:Y:S08]  /*5290*/  HMMA.16816.F32 R184, R184, R108.reuse, RZ ;  /* 0x0000006cb8b8723c */ /* 0x080ff000000018ff */
[----:B------:R-:W-:Y:S08]  /*52a0*/  HMMA.16816.F32 R120, R120, R108, RZ ;  /* 0x0000006c7878723c */ /* 0x000ff000000018ff */
[C---:B-----5:R-:W-:Y:S08]  /*52b0*/  HMMA.16816.F32 R100, R112.reuse, R142, R100 ;  /* 0x0000008e7064723c */ /* 0x060ff00000001864 */
[----:B------:R-:W-:Y:S01]  /*52c0*/  HMMA.16816.F32 R112, R112, R110, R144 ;  /* 0x0000006e7070723c */ /* 0x000fe20000001890 */
[----:B------:R-:W2:Y:S07]  /*52d0*/  LDSM.16.MT88.4 R144, [R3+0x1000] ;  /* 0x001000000390783b */ /* 0x000eae0000004200 */
[-C--:B------:R-:W-:Y:S08]  /*52e0*/  HMMA.16816.F32 R24, R136, R142.reuse, R24 ;  /* 0x0000008e8818723c */ /* 0x080ff00000001818 */
[----:B------:R-:W-:Y:S08]  /*52f0*/  HMMA.16816.F32 R124, R132, R142, R124 ;  /* 0x0000008e847c723c */ /* 0x000ff0000000187c */
[-C--:B------:R-:W-:Y:S01]  /*5300*/  HMMA.16816.F32 R136, R136, R110.reuse, R152 ;  /* 0x0000006e8888723c */ /* 0x080fe20000001898 */
[----:B------:R-:W3:Y:S07]  /*5310*/  LDSM.16.MT88.4 R152, [R15+0x1800] ;  /* 0x001800000f98783b */ /* 0x000eee0000004200 */
[----:B------:R-:W-:Y:S01]  /*5320*/  HMMA.16816.F32 R132, R132, R110, R184 ;  /* 0x0000006e8484723c */ /* 0x000fe200000018b8 */
[----:B------:R-:W4:Y:S04]  /*5330*/  S2R R166, SR_TID.X ;  /* 0x0000000000a67919 */ /* 0x000f280000002100 */
[----:B------:R-:W5:Y:S03]  /*5340*/  LDL.64 R186, [R1+0xf0] ;  /* 0x0000f00001ba7983 */ /* 0x000f660000100a00 */
[C---:B------:R-:W-:Y:S01]  /*5350*/  HMMA.16816.F32 R140, R116.reuse, R142, R148 ;  /* 0x0000008e748c723c */ /* 0x040fe20000001894 */
[----:B------:R-:W-:Y:S04]  /*5360*/  LDSM.16.M88.4 R148, [R13+0x6080] ;  /* 0x006080000d94783b */ /* 0x000fe80000000200 */
[----:B------:R-:W5:Y:S03]  /*5370*/  LDL.64 R184, [R1+0xe8] ;  /* 0x0000e80001b87983 */ /* 0x000f660000100a00 */
[----:B------:R-:W-:Y:S01]  /*5380*/  HMMA.16816.F32 R108, R116, R110, R120 ;  /* 0x0000006e746c723c */ /* 0x000fe20000001878 */
[----:B------:R-:W2:Y:S04]  /*5390*/  LDSM.16.MT88.4 R120, [R34+0x1800] ;  /* 0x001800002278783b */ /* 0x000ea80000004200 */
[----:B------:R-:W2:Y:S03]  /*53a0*/  LDSM.16.MT88.4 R116, [R3+0x1800] ;  /* 0x001800000374783b */ /* 0x000ea60000004200 */
[C---:B0-----:R-:W-:Y:S08]  /*53b0*/  HMMA.16816.F32 R100, R128.reuse, R4, R100 ;  /* 0x000000048064723c */ /* 0x041ff00000001864 */
[----:B------:R-:W-:Y:S01]  /*53c0*/  HMMA.16816.F32 R128, R128, R156, R112 ;  /* 0x0000009c8080723c */ /* 0x000fe20000001870 */
[----:B------:R-:W0:Y:S07]  /*53d0*/  LDSM.16.MT88.4 R112, [R2+0x1800] ;  /* 0x001800000270783b */ /* 0x000e2e0000004200 */
[-C--:B-1----:R-:W-:Y:S08]  /*53e0*/  HMMA.16816.F32 R24, R28, R4.reuse, R24 ;  /* 0x000000041c18723c */ /* 0x082ff00000001818 */
[----:B------:R-:W-:Y:S08]  /*53f0*/  HMMA.16816.F32 R140, R160, R4, R140 ;  /* 0x00000004a08c723c */ /* 0x000ff0000000188c */
[----:B------:R-:W-:Y:S01]  /*5400*/  HMMA.16816.F32 R28, R28, R156, R136 ;  /* 0x0000009c1c1c723c */ /* 0x000fe20000001888 */
[----:B------:R-:W-:Y:S07]  /*5410*/  LDSM.16.M88.4 R136, [R13+0x4080] ;  /* 0x004080000d88783b */ /* 0x000fee0000000200 */
[----:B--2---:R-:W-:Y:S08]  /*5420*/  HMMA.16816.F32 R124, R144, R4, R124 ;  /* 0x00000004907c723c */ /* 0x004ff0000000187c */
[-C--:B------:R-:W-:Y:S01]  /*5430*/  HMMA.16816.F32 R160, R160, R156.reuse, R108 ;  /* 0x0000009ca0a0723c */ /* 0x080fe2000000186c */
[----:B------:R-:W1:Y:S07]  /*5440*/  LDSM.16.MT88.4 R108, [R15+0x2000] ;  /* 0x002000000f6c783b */ /* 0x000e6e0000004200 */
[----:B------:R-:W-:Y:S01]  /*5450*/  HMMA.16816.F32 R144, R144, R156, R132 ;  /* 0x0000009c9090723c */ /* 0x000fe20000001884 */
[----:B------:R-:W2:Y:S07]  /*5460*/  LDSM.16.MT88.4 R132, [R34+0x2000] ;  /* 0x002000002284783b */ /* 0x000eae0000004200 */
[C---:B---3--:R-:W-:Y:S08]  /*5470*/  HMMA.16816.F32 R100, R152.reuse, R6, R100 ;  /* 0x000000069864723c */ /* 0x048ff00000001864 */
[----:B------:R-:W-:Y:S01]  /*5480*/  HMMA.16816.F32 R152, R152, R158, R128 ;  /* 0x0000009e9898723c */ /* 0x000fe20000001880 */
[----:B------:R-:W3:Y:S07]  /*5490*/  LDSM.16.MT88.4 R128, [R3+0x2000] ;  /* 0x002000000380783b */ /* 0x000eee0000004200 */
[-C--:B------:R-:W-:Y:S08]  /*54a0*/  HMMA.16816.F32 R24, R120, R6.reuse, R24 ;  /* 0x000000067818723c */ /* 0x080ff00000001818 */
[----:B------:R-:W-:Y:S08]  /*54b0*/  HMMA.16816.F32 R124, R116, R6, R124 ;  /* 0x00000006747c723c */ /* 0x000ff0000000187c */
[-C--:B------:R-:W-:Y:S01]  /*54c0*/  HMMA.16816.F32 R120, R120, R158.reuse, R28 ;  /* 0x0000009e7878723c */ /* 0x080fe2000000181c */
[----:B------:R-:W2:Y:S07]  /*54d0*/  LDSM.16.MT88.4 R28, [R2+0x2000] ;  /* 0x00200000021c783b */ /* 0x000eae0000004200 */
[----:B------:R-:W-:Y:S01]  /*54e0*/  HMMA.16816.F32 R116, R116, R158, R144 ;  /* 0x0000009e7474723c */ /* 0x000fe20000001890 */
[----:B------:R-:W3:Y:S07]  /*54f0*/  LDSM.16.MT88.4 R144, [R15+0x2800] ;  /* 0x002800000f90783b */ /* 0x000eee0000004200 */
[----:B0-----:R-:W-:Y:S01]  /*5500*/  HMMA.16816.F32 R4, R112, R6, R140 ;  /* 0x000000067004723c */ /* 0x001fe2000000188c */
[----:B------:R-:W0:Y:S07]  /*5510*/  LDSM.16.MT88.4 R140, [R34+0x2800] ;  /* 0x00280000228c783b */ /* 0x000e2e0000004200 */
[C---:B-1----:R-:W-:Y:S08]  /*5520*/  HMMA.16816.F32 R100, R108.reuse, R136, R100 ;  /* 0x000000886c64723c */ /* 0x042ff00000001864 */
[----:B------:R-:W-:Y:S01]  /*5530*/  HMMA.16816.F32 R108, R108, R148, R152 ;  /* 0x000000946c6c723c */ /* 0x000fe20000001898 */
[----:B------:R-:W1:Y:S07]  /*5540*/  LDSM.16.MT88.4 R152, [R3+0x2800] ;  /* 0x002800000398783b */ /* 0x000e6e0000004200 */
[----:B------:R-:W-:Y:S01]  /*5550*/  HMMA.16816.F32 R112, R112, R158, R160 ;  /* 0x0000009e7070723c */ /* 0x000fe200000018a0 */
[----:B------:R-:W-:Y:S01]  /*5560*/  LDSM.16.MT88.4 R156, [R34+0x3000] ;  /* 0x00300000229c783b */ /* 0x000fe20000004200 */
[----:B----4-:R-:W-:-:S03]  /*5570*/  LOP3.LUT R169, R166, 0x7f, RZ, 0xc0, !PT ;  /* 0x0000007fa6a97812 */ /* 0x010fc600078ec0ff */
[----:B------:R-:W4:Y:S03]  /*5580*/  LDL.64 R160, [R1+0xe0] ;  /* 0x0000e00001a07983 */ /* 0x000f260000100a00 */
[C---:B--2---:R-:W-:Y:S08]  /*5590*/  HMMA.16816.F32 R24, R132.reuse, R136, R24 ;  /* 0x000000888418723c */ /* 0x044ff00000001818 */
[----:B------:R-:W-:Y:S01]  /*55a0*/  HMMA.16816.F32 R132, R132, R148, R120 ;  /* 0x000000948484723c */ /* 0x000fe20000001878 */
[----:B------:R-:W2:Y:S07]  /*55b0*/  LDSM.16.MT88.4 R120, [R2+0x2800] ;  /* 0x002800000278783b */ /* 0x000eae0000004200 */
[C---:B---3--:R-:W-:Y:S08]  /*55c0*/  HMMA.16816.F32 R124, R128.reuse, R136, R124 ;  /* 0x00000088807c723c */ /* 0x048ff0000000187c */
[----:B------:R-:W-:Y:S01]  /*55d0*/  HMMA.16816.F32 R128, R128, R148, R116 ;  /* 0x000000948080723c */ /* 0x000fe20000001874 */
[----:B------:R-:W-:Y:S07]  /*55e0*/  LDSM.16.M88.4 R116, [R35+0x4080] ;  /* 0x004080002374783b */ /* 0x000fee0000000200 */
[----:B------:R-:W-:Y:S08]  /*55f0*/  HMMA.16816.F32 R4, R28, R136, R4 ;  /* 0x000000881c04723c */ /* 0x000ff00000001804 */
[----:B------:R-:W-:Y:S08]  /*5600*/  HMMA.16816.F32 R100, R144, R138, R100 ;  /* 0x0000008a9064723c */ /* 0x000ff00000001864 */
[----:B------:R-:W-:Y:S01]  /*5610*/  HMMA.16816.F32 R28, R28, R148, R112 ;  /* 0x000000941c1c723c */ /* 0x000fe20000001870 */
[----:B------:R-:W-:Y:S07]  /*5620*/  LDSM.16.M88.4 R112, [R35+0x6080] ;  /* 0x006080002370783b */ /* 0x000fee0000000200 */
[----:B------:R-:W-:Y:S01]  /*5630*/  HMMA.16816.F32 R144, R144, R150, R108 ;  /* 0x000000969090723c */ /* 0x000fe2000000186c */
[----:B------:R-:W3:Y:S07]  /*5640*/  LDSM.16.MT88.4 R108, [R15+0x3000] ;  /* 0x003000000f6c783b */ /* 0x000eee0000004200 */
[C---:B0-----:R-:W-:Y:S08]  /*5650*/  HMMA.16816.F32 R24, R140.reuse, R138, R24 ;  /* 0x0000008a8c18723c */ /* 0x041ff00000001818 */
[----:B------:R-:W-:Y:S01]  /*5660*/  HMMA.16816.F32 R140, R140, R150, R132 ;  /* 0x000000968c8c723c */ /* 0x000fe20000001884 */
[----:B------:R-:W0:Y:S07]  /*5670*/  LDSM.16.MT88.4 R132, [R3+0x3000] ;  /* 0x003000000384783b */ /* 0x000e2e0000004200 */
[C---:B-1----:R-:W-:Y:S08]  /*5680*/  HMMA.16816.F32 R124, R152.reuse, R138, R124 ;  /* 0x0000008a987c723c */ /* 0x042ff0000000187c */
[----:B------:R-:W-:Y:S01]  /*5690*/  HMMA.16816.F32 R152, R152, R150, R128 ;  /* 0x000000969898723c */ /* 0x000fe20000001880 */
[----:B------:R-:W1:Y:S07]  /*56a0*/  LDSM.16.MT88.4 R128, [R2+0x3000] ;  /* 0x003000000280783b */ /* 0x000e6e0000004200 */
[C---:B--2---:R-:W-:Y:S01]  /*56b0*/  HMMA.16816.F32 R136, R120.reuse, R138, R4 ;  /* 0x0000008a7888723c */ /* 0x044fe20000001804 */
[----:B------:R-:W2:Y:S07]  /*56c0*/  LDSM.16.MT88.4 R4, [R15+0x3800] ;  /* 0x003800000f04783b */ /* 0x000eae0000004200 */
[----:B------:R-:W-:Y:S01]  /*56d0*/  HMMA.16816.F32 R148, R120, R150, R28 ;  /* 0x000000967894723c */ /* 0x000fe2000000181c */
[----:B------:R-:W2:Y:S04]  /*56e0*/  LDSM.16.MT88.4 R28, [R34+0x3800] ;  /* 0x00380000221c783b */ /* 0x000ea80000004200 */
[----:B------:R-:W2:Y:S03]  /*56f0*/  LDSM.16.MT88.4 R120, [R3+0x3800] ;  /* 0x003800000378783b */ /* 0x000ea60000004200 */
[C---:B---3--:R-:W-:Y:S08]  /*5700*/  HMMA.16816.F32 R100, R108.reuse, R116, R100 ;  /* 0x000000746c64723c */ /* 0x048ff00000001864 */
[----:B------:R-:W-:Y:S01]  /*5710*/  HMMA.16816.F32 R144, R108, R112, R144 ;  /* 0x000000706c90723c */ /* 0x000fe20000001890 */
[----:B------:R3:W2:Y:S07]  /*5720*/  LDSM.16.MT88.4 R108, [R2+0x3800] ;  /* 0x00380000026c783b */ /* 0x0006ae0000004200 */
[-C--:B------:R-:W-:Y:S08]  /*5730*/  HMMA.16816.F32 R24, R156, R116.reuse, R24 ;  /* 0x000000749c18723c */ /* 0x080ff00000001818 */
[-C--:B0-----:R-:W-:Y:S08]  /*5740*/  HMMA.16816.F32 R124, R132, R116.reuse, R124 ;  /* 0x00000074847c723c */ /* 0x081ff0000000187c */
[----:B-1----:R-:W-:Y:S08]  /*5750*/  HMMA.16816.F32 R136, R128, R116, R136 ;  /* 0x000000748088723c */ /* 0x002ff00000001888 */
[-C--:B------:R-:W-:Y:S01]  /*5760*/  HMMA.16816.F32 R140, R156, R112.reuse, R140 ;  /* 0x000000709c8c723c */ /* 0x080fe2000000188c */
[----:B------:R-:W4:Y:S04]  /*5770*/  LDL.64 R156, [R1+0x88] ;  /* 0x00008800019c7983 */ /* 0x000f280000100a00 */
[----:B------:R-:W4:Y:S03]  /*5780*/  LDL.64 R158, [R1+0x68] ;  /* 0x00006800019e7983 */ /* 0x000f260000100a00 */
[-C--:B------:R-:W-:Y:S01]  /*5790*/  HMMA.16816.F32 R132, R132, R112.reuse, R152 ;  /* 0x000000708484723c */ /* 0x080fe20000001898 */
[----:B------:R-:W4:Y:S04]  /*57a0*/  LDL.64 R152, [R1+0xb8] ;  /* 0x0000b80001987983 */ /* 0x000f280000100a00 */
[----:B------:R-:W4:Y:S03]  /*57b0*/  LDL.64 R154, [R1+0x60] ;  /* 0x00006000019a7983 */ /* 0x000f260000100a00 */
[----:B------:R-:W-:Y:S01]  /*57c0*/  HMMA.16816.F32 R128, R128, R112, R148 ;  /* 0x000000708080723c */ /* 0x000fe20000001894 */
[----:B------:R-:W4:Y:S04]  /*57d0*/  LDL.64 R150, [R1+0xd8] ;  /* 0x0000d80001967983 */ /* 0x000f280000100a00 */
[----:B------:R-:W4:Y:S03]  /*57e0*/  LDL.64 R148, [R1+0x90] ;  /* 0x0000900001947983 */ /* 0x000f260000100a00 */
[-C--:B--2---:R-:W-:Y:S08]  /*57f0*/  HMMA.16816.F32 R100, R4, R118.reuse, R100 ;  /* 0x000000760464723c */ /* 0x084ff00000001864 */
[-C--:B------:R-:W-:Y:S08]  /*5800*/  HMMA.16816.F32 R24, R28, R118.reuse, R24 ;  /* 0x000000761c18723c */ /* 0x080ff00000001818 */
[----:B------:R-:W-:Y:S08]  /*5810*/  HMMA.16816.F32 R124, R120, R118, R124 ;  /* 0x00000076787c723c */ /* 0x000ff0000000187c */
[----:B------:R-:W-:Y:S01]  /*5820*/  HMMA.16816.F32 R4, R4, R114, R144 ;  /* 0x000000720404723c */ /* 0x000fe20000001890 */
[----:B---3--:R-:W-:Y:S01]  /*5830*/  FMUL R2, R100, c[0x0][0x188] ;  /* 0x0000620064027a20 */ /* 0x008fe20000400000 */
[----:B------:R-:W2:Y:S01]  /*5840*/  LDL.64 R146, [R1+0xa0] ;  /* 0x0000a00001927983 */ /* 0x000ea20000100a00 */
[----:B------:R-:W-:-:S02]  /*5850*/  FMUL R3, R101, c[0x0][0x188] ;  /* 0x0000620065037a20 */ /* 0x000fc40000400000 */
[----:B------:R-:W-:Y:S01]  /*5860*/  FMUL R8, R102, c[0x0][0x188] ;  /* 0x0000620066087a20 */ /* 0x000fe20000400000 */
[----:B------:R-:W3:Y:S02]  /*5870*/  LDL.64 R144, [R1+0xb0] ;  /* 0x0000b00001907983 */ /* 0x000ee40000100a00 */
[----:B------:R-:W-:Y:S08]  /*5880*/  HMMA.16816.F32 R116, R108, R118, R136 ;  /* 0x000000766c74723c */ /* 0x000ff00000001888 */
[-C--:B------:R-:W-:Y:S08]  /*5890*/  HMMA.16816.F32 R28, R28, R114.reuse, R140 ;  /* 0x000000721c1c723c */ /* 0x080ff0000000188c */
[----:B------:R-:W-:Y:S01]  /*58a0*/  HMMA.16816.F32 R120, R120, R114, R132 ;  /* 0x000000727878723c */ /* 0x000fe20000001884 */
[----:B------:R-:W-:-:S02]  /*58b0*/  FMUL R9, R103, c[0x0][0x188] ;  /* 0x0000620067097a20 */ /* 0x000fc40000400000 */
[----:B------:R-:W-:Y:S02]  /*58c0*/  FMUL R34, R24, c[0x0][0x188] ;  /* 0x0000620018227a20 */ /* 0x000fe40000400000 */
[----:B------:R-:W-:Y:S02]  /*58d0*/  FMUL R35, R25, c[0x0][0x188] ;  /* 0x0000620019237a20 */ /* 0x000fe40000400000 */
[----:B------:R-:W-:Y:S01]  /*58e0*/  FMUL R104, R26, c[0x0][0x188] ;  /* 0x000062001a687a20 */ /* 0x000fe20000400000 */
[----:B------:R-:W-:Y:S01]  /*58f0*/  HMMA.16816.F32 R112, R108, R114, R128 ;  /* 0x000000726c70723c */ /* 0x000fe20000001880 */
[----:B------:R-:W-:Y:S01]  /*5900*/  FMUL R106, R27, c[0x0][0x188] ;  /* 0x000062001b6a7a20 */ /* 0x000fe20000400000 */
[----:B------:R-:W-:Y:S01]  /*5910*/  FMNMX R2, R2, R3, !PT ;  /* 0x0000000302027209 */ /* 0x000fe20007800000 */
[----:B------:R-:W-:Y:S01]  /*5920*/  FMUL R3, R119, c[0x0][0x188] ;  /* 0x0000620077037a20 */ /* 0x000fe20000400000 */
[----:B------:R-:W-:Y:S01]  /*5930*/  FMNMX R8, R8, R9, !PT ;  /* 0x0000000908087209 */ /* 0x000fe20007800000 */
[----:B------:R-:W-:Y:S01]  /*5940*/  FMUL R9, R117, c[0x0][0x188] ;  /* 0x0000620075097a20 */ /* 0x000fe20000400000 */
[----:B------:R-:W-:Y:S01]  /*5950*/  FMNMX R34, R34, R35, !PT ;  /* 0x0000002322227209 */ /* 0x000fe20007800000 */
[----:B------:R-:W-:Y:S01]  /*5960*/  FMUL R109, R127, c[0x0][0x188] ;  /* 0x000062007f6d7a20 */ /* 0x000fe20000400000 */
[----:B------:R-:W-:Y:S01]  /*5970*/  FMNMX R108, R104, R106, !PT ;  /* 0x0000006a686c7209 */ /* 0x000fe20007800000 */
[----:B------:R-:W-:Y:S01]  /*5980*/  FMUL R106, R126, c[0x0][0x188] ;  /* 0x000062007e6a7a20 */ /* 0x000fe20000400000 */
[----:B------:R-:W2:Y:S01]  /*5990*/  LDL.64 R140, [R1+0x138] ;  /* 0x00013800018c7983 */ /* 0x000ea20000100a00 */
[----:B------:R-:W-:-:S02]  /*59a0*/  FMUL R104, R116, c[0x0][0x188] ;  /* 0x0000620074687a20 */ /* 0x000fc40000400000 */
[----:B------:R-:W-:Y:S01]  /*59b0*/  FMUL R35, R118, c[0x0][0x188] ;  /* 0x0000620076237a20 */ /* 0x000fe20000400000 */
[----:B------:R-:W2:Y:S01]  /*59c0*/  LDL.64 R138, [R1+0x130] ;  /* 0x00013000018a7983 */ /* 0x000ea20000100a00 */
[----:B------:R-:W-:Y:S02]  /*59d0*/  FMUL R111, R4, c[0x0][0x188] ;  /* 0x00006200046f7a20 */ /* 0x000fe40000400000 */
[----:B------:R-:W-:Y:S01]  /*59e0*/  FMUL R107, R124, c[0x0][0x188] ;  /* 0x000062007c6b7a20 */ /* 0x000fe20000400000 */
[----:B------:R-:W2:Y:S01]  /*59f0*/  LDL.64 R136, [R1+0x128] ;  /* 0x0001280001887983 */ /* 0x000ea20000100a00 */
        /* <DEDUP_REMOVED lines=32> */
[----:B------:R-:W2:Y:S01]  /*5c00*/  LDL.64 R142, [R1+0xc8] ;  /* 0x0000c800018e7983 */ /* 0x000ea20000100a00 */
[----:B------:R-:W-:-:S02]  /*5c10*/  FMNMX R107, R9, R107, !PT ;  /* 0x0000006b096b7209 */ /* 0x000fc40007800000 */
[----:B------:R-:W-:Y:S02]  /*5c20*/  FMNMX R106, R8, R106, !PT ;  /* 0x0000006a086a7209 */ /* 0x000fe40007800000 */
[----:B------:R-:W-:Y:S02]  /*5c30*/  FMNMX R104, R3, R104, !PT ;  /* 0x0000006803687209 */ /* 0x000fe40007800000 */
[----:B------:R-:W-:Y:S01]  /*5c40*/  FMNMX R35, R2, R35, !PT ;  /* 0x0000002302237209 */ /* 0x000fe20007800000 */
[----:B------:R-:W0:Y:S04]  /*5c50*/  SHFL.BFLY PT, R129, R111, 0x2, 0x1f ;  /* 0x0c401f006f817f89 */ /* 0x000e2800000e0000 */
[----:B------:R-:W1:Y:S04]  /*5c60*/  SHFL.BFLY PT, R130, R128, 0x2, 0x1f ;  /* 0x0c401f0080827f89 */ /* 0x000e6800000e0000 */
[----:B------:R-:W5:Y:S04]  /*5c70*/  SHFL.BFLY PT, R110, R109, 0x2, 0x1f ;  /* 0x0c401f006d6e7f89 */ /* 0x000f6800000e0000 */
[----:B------:R-:W5:Y:S04]  /*5c80*/  SHFL.BFLY PT, R8, R108, 0x2, 0x1f ;  /* 0x0c401f006c087f89 */ /* 0x000f6800000e0000 */
[----:B------:R-:W5:Y:S04]  /*5c90*/  SHFL.BFLY PT, R9, R107, 0x2, 0x1f ;  /* 0x0c401f006b097f89 */ /* 0x000f6800000e0000 */
[----:B------:R-:W5:Y:S04]  /*5ca0*/  SHFL.BFLY PT, R34, R106, 0x2, 0x1f ;  /* 0x0c401f006a227f89 */ /* 0x000f6800000e0000 */
[----:B------:R-:W5:Y:S04]  /*5cb0*/  SHFL.BFLY PT, R2, R104, 0x2, 0x1f ;  /* 0x0c401f0068027f89 */ /* 0x000f6800000e0000 */
[----:B------:R-:W5:Y:S01]  /*5cc0*/  SHFL.BFLY PT, R3, R35, 0x2, 0x1f ;  /* 0x0c401f0023037f89 */ /* 0x000f6200000e0000 */
[----:B0-----:R-:W-:-:S02]  /*5cd0*/  FMNMX R129, R111, R129, !PT ;  /* 0x000000816f817209 */ /* 0x001fc40007800000 */
[----:B-1----:R-:W-:Y:S02]  /*5ce0*/  FMNMX R130, R128, R130, !PT ;  /* 0x0000008280827209 */ /* 0x002fe40007800000 */
[----:B-----5:R-:W-:Y:S02]  /*5cf0*/  FMNMX R110, R109, R110, !PT ;  /* 0x0000006e6d6e7209 */ /* 0x020fe40007800000 */
[----:B------:R-:W-:Y:S02]  /*5d00*/  FMNMX R8, R108, R8, !PT ;  /* 0x000000086c087209 */ /* 0x000fe40007800000 */
[----:B------:R-:W-:Y:S02]  /*5d10*/  FMNMX R9, R107, R9, !PT ;  /* 0x000000096b097209 */ /* 0x000fe40007800000 */
[----:B------:R-:W-:Y:S02]  /*5d20*/  FMNMX R34, R106, R34, !PT ;  /* 0x000000226a227209 */ /* 0x000fe40007800000 */
[----:B------:R-:W-:-:S02]  /*5d30*/  FMNMX R2, R104, R2, !PT ;  /* 0x0000000268027209 */ /* 0x000fc40007800000 */
[----:B------:R-:W-:Y:S01]  /*5d40*/  FMNMX R3, R35, R3, !PT ;  /* 0x0000000323037209 */ /* 0x000fe20007800000 */
[----:B------:R-:W-:Y:S04]  /*5d50*/  SHFL.BFLY PT, R104, R130, 0x1, 0x1f ;  /* 0x0c201f0082687f89 */ /* 0x000fe800000e0000 */
[----:B------:R-:W0:Y:S04]  /*5d60*/  SHFL.BFLY PT, R35, R129, 0x1, 0x1f ;  /* 0x0c201f0081237f89 */ /* 0x000e2800000e0000 */
[----:B------:R-:W1:Y:S04]  /*5d70*/  SHFL.BFLY PT, R106, R110, 0x1, 0x1f ;  /* 0x0c201f006e6a7f89 */ /* 0x000e6800000e0000 */
[----:B------:R-:W5:Y:S04]  /*5d80*/  SHFL.BFLY PT, R107, R8, 0x1, 0x1f ;  /* 0x0c201f00086b7f89 */ /* 0x000f6800000e0000 */
[----:B------:R-:W5:Y:S04]  /*5d90*/  SHFL.BFLY PT, R108, R9, 0x1, 0x1f ;  /* 0x0c201f00096c7f89 */ /* 0x000f6800000e0000 */
[----:B------:R-:W5:Y:S04]  /*5da0*/  SHFL.BFLY PT, R109, R34, 0x1, 0x1f ;  /* 0x0c201f00226d7f89 */ /* 0x000f6800000e0000 */
[----:B------:R-:W5:Y:S04]  /*5db0*/  SHFL.BFLY PT, R111, R2, 0x1, 0x1f ;  /* 0x0c201f00026f7f89 */ /* 0x000f6800000e0000 */
[----:B------:R-:W5:Y:S01]  /*5dc0*/  SHFL.BFLY PT, R128, R3, 0x1, 0x1f ;  /* 0x0c201f0003807f89 */ /* 0x000f6200000e0000 */
[----:B0-----:R-:W-:-:S03]  /*5dd0*/  FMNMX R35, R129, R35, !PT ;  /* 0x0000002381237209 */ /* 0x001fc60007800000 */
[----:B------:R-:W-:Y:S01]  /*5de0*/  BAR.SYNC.DEFER_BLOCKING 0x0 ;  /* 0x0000000000007b1d */ /* 0x000fe20000010000 */
[----:B------:R-:W-:Y:S02]  /*5df0*/  FMNMX R104, R130, R104, !PT ;  /* 0x0000006882687209 */ /* 0x000fe40007800000 */
[----:B-1----:R-:W-:Y:S02]  /*5e00*/  FMNMX R106, R110, R106, !PT ;  /* 0x0000006a6e6a7209 */ /* 0x002fe40007800000 */
[----:B-----5:R-:W-:Y:S02]  /*5e10*/  FMNMX R107, R8, R107, !PT ;  /* 0x0000006b086b7209 */ /* 0x020fe40007800000 */
[----:B------:R-:W-:Y:S02]  /*5e20*/  FMNMX R108, R9, R108, !PT ;  /* 0x0000006c096c7209 */ /* 0x000fe40007800000 */
[----:B------:R-:W-:Y:S02]  /*5e30*/  FMNMX R109, R34, R109, !PT ;  /* 0x0000006d226d7209 */ /* 0x000fe40007800000 */
[----:B------:R-:W-:-:S02]  /*5e40*/  FMNMX R111, R2, R111, !PT ;  /* 0x0000006f026f7209 */ /* 0x000fc40007800000 */
[----:B------:R-:W-:Y:S01]  /*5e50*/  FMNMX R128, R3, R128, !PT ;  /* 0x0000008003807209 */ /* 0x000fe20007800000 */
[----:B------:R-:W-:Y:S04]  /*5e60*/  @!P0 STS [R11+0x4000], R35 ;  /* 0x004000230b008388 */ /* 0x000fe80000000800 */
[----:B------:R-:W-:Y:S04]  /*5e70*/  @!P0 STS [R11+0x4080], R104 ;  /* 0x004080680b008388 */ /* 0x000fe80000000800 */
[----:B------:R-:W-:Y:S04]  /*5e80*/  @!P0 STS [R11+0x4100], R106 ;  /* 0x0041006a0b008388 */ /* 0x000fe80000000800 */
[----:B------:R-:W-:Y:S04]  /*5e90*/  @!P0 STS [R11+0x4180], R107 ;  /* 0x0041806b0b008388 */ /* 0x000fe80000000800 */
[----:B------:R-:W-:Y:S04]  /*5ea0*/  @!P0 STS [R11+0x4200], R108 ;  /* 0x0042006c0b008388 */ /* 0x000fe80000000800 */
[----:B------:R-:W-:Y:S04]  /*5eb0*/  @!P0 STS [R11+0x4280], R109 ;  /* 0x0042806d0b008388 */ /* 0x000fe80000000800 */
[----:B------:R-:W-:Y:S04]  /*5ec0*/  @!P0 STS [R11+0x4300], R111 ;  /* 0x0043006f0b008388 */ /* 0x000fe80000000800 */
[----:B------:R-:W-:Y:S04]  /*5ed0*/  @!P0 STS [R11+0x4380], R128 ;  /* 0x004380800b008388 */ /* 0x000fe80000000800 */
[----:B------:R-:W-:Y:S06]  /*5ee0*/  BAR.SYNC.DEFER_BLOCKING 0x0 ;  /* 0x0000000000007b1d */ /* 0x000fec0000010000 */
[----:B------:R-:W0:Y:S04]  /*5ef0*/  LDS R2, [R169.X4+0x4000] ;  /* 0x00400000a9027984 */ /* 0x000e280000004800 */
[----:B------:R-:W1:Y:S04]  /*5f00*/  LDS R3, [R169.X4+0x4200] ;  /* 0x00420000a9037984 */ /* 0x000e680000004800 */
[----:B0-----:R-:W0:Y:S04]  /*5f10*/  SHFL.BFLY PT, R8, R2, 0x2, 0x1f ;  /* 0x0c401f0002087f89 */ /* 0x001e2800000e0000 */
[----:B-1----:R-:W1:Y:S01]  /*5f20*/  SHFL.BFLY PT, R9, R3, 0x2, 0x1f ;  /* 0x0c401f0003097f89 */ /* 0x002e6200000e0000 */
[----:B0-----:R-:W-:-:S02]  /*5f30*/  FMNMX R8, R2, R8, !PT ;  /* 0x0000000802087209 */ /* 0x001fc40007800000 */
[----:B-1----:R-:W-:-:S03]  /*5f40*/  FMNMX R9, R3, R9, !PT ;  /* 0x0000000903097209 */ /* 0x002fc60007800000 */
[----:B------:R-:W0:Y:S04]  /*5f50*/  SHFL.BFLY PT, R2, R8, 0x1, 0x1f ;  /* 0x0c201f0008027f89 */ /* 0x000e2800000e0000 */
[----:B------:R-:W1:Y:S01]  /*5f60*/  SHFL.BFLY PT, R3, R9, 0x1, 0x1f ;  /* 0x0c201f0009037f89 */ /* 0x000e6200000e0000 */
[----:B0-----:R-:W-:Y:S02]  /*5f70*/  FMNMX R2, R8, R2, !PT ;  /* 0x0000000208027209 */ /* 0x001fe40007800000 */
[----:B-1----:R-:W-:-:S03]  /*5f80*/  FMNMX R3, R9, R3, !PT ;  /* 0x0000000309037209 */ /* 0x002fc60007800000 */
[----:B------:R-:W-:Y:S04]  /*5f90*/  @!P0 STS [R169.X4+0x4000], R2 ;  /* 0x00400002a9008388 */ /* 0x000fe80000004800 */
[----:B------:R-:W-:Y:S04]  /*5fa0*/  @!P0 STS [R169.X4+0x4200], R3 ;  /* 0x00420003a9008388 */ /* 0x000fe80000004800 */
[----:B------:R-:W-:Y:S06]  /*5fb0*/  BAR.SYNC.DEFER_BLOCKING 0x0 ;  /* 0x0000000000007b1d */ /* 0x000fec0000010000 */
[----:B------:R-:W0:Y:S04]  /*5fc0*/  LDS R2, [R252.X4+0x4000] ;  /* 0x00400000fc027984 */ /* 0x000e280000004800 */
[----:B------:R-:W1:Y:S04]  /*5fd0*/  LDS R3, [R252.X4+0x4080] ;  /* 0x00408000fc037984 */ /* 0x000e680000004800 */
[----:B------:R-:W5:Y:S01]  /*5fe0*/  LDS R8, [R252.X4+0x4100] ;  /* 0x00410000fc087984 */ /* 0x000f620000004800 */
[----:B0-----:R-:W-:-:S05]  /*5ff0*/  FMNMX R2, R2, R177, !PT ;  /* 0x000000b102027209 */ /* 0x001fca0007800000 */
[--C-:B------:R-:W-:Y:S02]  /*6000*/  FFMA R129, R4, c[0x0][0x188], -R2.reuse ;  /* 0x0000620004817a23 */ /* 0x100fe40000000802 */
[----:B------:R-:W-:Y:S02]  /*6010*/  FFMA R4, R5, c[0x0][0x188], -R2 ;  /* 0x0000620005047a23 */ /* 0x000fe40000000802 */
[----:B------:R-:W0:Y:S01]  /*6020*/  LDS R5, [R252.X4+0x4180] ;  /* 0x00418000fc057984 */ /* 0x000e220000004800 */
[----:B-1----:R-:W-:Y:S01]  /*6030*/  FMNMX R3, R3, R175, !PT ;  /* 0x000000af03037209 */ /* 0x002fe20007800000 */
[----:B------:R-:W-:-:S04]  /*6040*/  FMUL R4, R4, 1.4426950216293334961 ;  /* 0x3fb8aa3b04047820 */ /* 0x000fc80000400000 */
[--C-:B------:R-:W-:Y:S01]  /*6050*/  FFMA R7, R7, c[0x0][0x188], -R3.reuse ;  /* 0x0000620007077a23 */ /* 0x100fe20000000803 */
[----:B------:R5:W-:Y:S03]  /*6060*/  MUFU.EX2 R107, R4 ;  /* 0x00000004006b7308 */ /* 0x000be60000000800 */
[----:B------:R-:W-:Y:S02]  /*6070*/  FMUL R7, R7, 1.4426950216293334961 ;  /* 0x3fb8aa3b07077820 */ /* 0x000fe40000400000 */
[----:B------:R-:W-:Y:S02]  /*6080*/  FFMA R111, R6, c[0x0][0x188], -R3 ;  /* 0x00006200066f7a23 */ /* 0x000fe40000000803 */
[----:B------:R-:W1:Y:S01]  /*6090*/  LDS R6, [R252.X4+0x4200] ;  /* 0x00420000fc067984 */ /* 0x000e620000004800 */
[----:B-----5:R-:W-:Y:S01]  /*60a0*/  FMNMX R4, R8, R164, !PT ;  /* 0x000000a408047209 */ /* 0x020fe20007800000 */
[----:B------:R5:W-:Y:S04]  /*60b0*/  MUFU.EX2 R106, R7 ;  /* 0x00000007006a7308 */ /* 0x000be80000000800 */
[----:B------:R-:W-:Y:S01]  /*60c0*/  FFMA R24, R24, c[0x0][0x188], -R4 ;  /* 0x0000620018187a23 */ /* 0x000fe20000000804 */
[----:B-----5:R-:W5:Y:S03]  /*60d0*/  LDS R7, [R252.X4+0x4280] ;  /* 0x00428000fc077984 */ /* 0x020f660000004800 */
[----:B------:R-:W-:Y:S01]  /*60e0*/  FMUL R24, R24, 1.4426950216293334961 ;  /* 0x3fb8aa3b18187820 */ /* 0x000fe20000400000 */
[----:B0-----:R-:W-:-:S05]  /*60f0*/  FMNMX R5, R5, R165, !PT ;  /* 0x000000a505057209 */ /* 0x001fca0007800000 */
[----:B------:R-:W-:-:S04]  /*6100*/  FFMA R8, R27, c[0x0][0x188], -R5 ;  /* 0x000062001b087a23 */ /* 0x000fc80000000805 */
[----:B------:R-:W-:Y:S01]  /*6110*/  FMUL R8, R8, 1.4426950216293334961 ;  /* 0x3fb8aa3b08087820 */ /* 0x000fe20000400000 */
[----:B------:R-:W-:Y:S08]  /*6120*/  MUFU.EX2 R110, R24 ;  /* 0x00000018006e7308 */ /* 0x000ff00000000800 */
[----:B------:R0:W-:Y:S01]  /*6130*/  MUFU.EX2 R24, R8 ;  /* 0x0000000800187308 */ /* 0x0001e20000000800 */
[----:B------:R-:W-:Y:S01]  /*6140*/  FFMA R9, R100, c[0x0][0x188], -R2 ;  /* 0x0000620064097a23 */ /* 0x000fe20000000802 */
[----:B0-----:R-:W0:Y:S03]  /*6150*/  LDS R8, [R252.X4+0x4300] ;  /* 0x00430000fc087984 */ /* 0x001e260000004800 */
[----:B------:R-:W-:-:S02]  /*6160*/  FMUL R9, R9, 1.4426950216293334961 ;  /* 0x3fb8aa3b09097820 */ /* 0x000fc40000400000 */
[----:B------:R-:W-:Y:S02]  /*6170*/  FFMA R34, R101, c[0x0][0x188], -R2 ;  /* 0x0000620065227a23 */ /* 0x000fe40000000802 */
[----:B------:R1:W-:Y:S02]  /*6180*/  MUFU.EX2 R101, R9 ;  /* 0x0000000900657308 */ /* 0x0003e40000000800 */
[----:B-1----:R-:W1:Y:S01]  /*6190*/  LDS R9, [R252.X4+0x4380] ;  /* 0x00438000fc097984 */ /* 0x002e620000004800 */
[----:B------:R-:W-:Y:S01]  /*61a0*/  FFMA R102, R102, c[0x0][0x188], -R3 ;  /* 0x0000620066667a23 */ /* 0x000fe20000000803 */
[----:B------:R-:W-:Y:S01]  /*61b0*/  FMNMX R6, R6, R105, !PT ;  /* 0x0000006906067209 */ /* 0x000fe20007800000 */
[----:B------:R-:W-:Y:S01]  /*61c0*/  FFMA R29, R29, c[0x0][0x188], -R4 ;  /* 0x000062001d1d7a23 */ /* 0x000fe20000000804 */
[----:B-----5:R-:W-:Y:S01]  /*61d0*/  FMNMX R7, R7, R23, !PT ;  /* 0x0000001707077209 */ /* 0x020fe20007800000 */
[----:B------:R-:W-:Y:S02]  /*61e0*/  FMUL R102, R102, 1.4426950216293334961 ;  /* 0x3fb8aa3b66667820 */ /* 0x000fe40000400000 */
[----:B------:R-:W-:-:S02]  /*61f0*/  FFMA R26, R26, c[0x0][0x188], -R5 ;  /* 0x000062001a1a7a23 */ /* 0x000fc40000000805 */
[----:B------:R-:W-:Y:S02]  /*6200*/  FMUL R34, R34, 1.4426950216293334961 ;  /* 0x3fb8aa3b22227820 */ /* 0x000fe40000400000 */
[----:B------:R-:W-:Y:S02]  /*6210*/  FMUL R29, R29, 1.4426950216293334961 ;  /* 0x3fb8aa3b1d1d7820 */ /* 0x000fe40000400000 */
[----:B------:R-:W-:Y:S02]  /*6220*/  FFMA R103, R103, c[0x0][0x188], -R3 ;  /* 0x0000620067677a23 */ /* 0x000fe40000000803 */
[--C-:B------:R-:W-:Y:S02]  /*6230*/  FFMA R124, R124, c[0x0][0x188], -R6.reuse ;  /* 0x000062007c7c7a23 */ /* 0x100fe40000000806 */
[----:B------:R-:W-:Y:S02]  /*6240*/  FFMA R125, R125, c[0x0][0x188], -R6 ;  /* 0x000062007d7d7a23 */ /* 0x000fe40000000806 */
[----:B------:R-:W-:-:S02]  /*6250*/  FFMA R126, R126, c[0x0][0x188], -R7 ;  /* 0x000062007e7e7a23 */ /* 0x000fc40000000807 */
[----:B------:R-:W-:Y:S01]  /*6260*/  FFMA R127, R127, c[0x0][0x188], -R7 ;  /* 0x000062007f7f7a23 */ /* 0x000fe20000000807 */
[----:B------:R-:W-:Y:S01]  /*6270*/  MUFU.EX2 R128, R102 ;  /* 0x0000006600807308 */ /* 0x000fe20000000800 */
[--C-:B------:R-:W-:Y:S02]  /*6280*/  FFMA R25, R25, c[0x0][0x188], -R4.reuse ;  /* 0x0000620019197a23 */ /* 0x100fe40000000804 */
[----:B------:R-:W-:Y:S02]  /*6290*/  FMUL R26, R26, 1.4426950216293334961 ;  /* 0x3fb8aa3b1a1a7820 */ /* 0x000fe40000400000 */
[----:B------:R-:W-:Y:S02]  /*62a0*/  FFMA R109, R28, c[0x0][0x188], -R4 ;  /* 0x000062001c6d7a23 */ /* 0x000fe40000000804 */
[----:B------:R-:W-:Y:S01]  /*62b0*/  FMUL R103, R103, 1.4426950216293334961 ;  /* 0x3fb8aa3b67677820 */ /* 0x000fe20000400000 */
[----:B------:R5:W-:Y:S01]  /*62c0*/  MUFU.EX2 R108, R34 ;  /* 0x00000022006c7308 */ /* 0x000be20000000800 */
[----:B------:R-:W-:-:S02]  /*62d0*/  FMUL R28, R125, 1.4426950216293334961 ;  /* 0x3fb8aa3b7d1c7820 */ /* 0x000fc40000400000 */
[----:B------:R-:W-:Y:S02]  /*62e0*/  FFMA R120, R120, c[0x0][0x188], -R6 ;  /* 0x0000620078787a23 */ /* 0x000fe40000000806 */
[----:B------:R-:W-:Y:S02]  /*62f0*/  FMUL R35, R127, 1.4426950216293334961 ;  /* 0x3fb8aa3b7f237820 */ /* 0x000fe40000400000 */
[----:B------:R-:W-:Y:S01]  /*6300*/  FFMA R122, R122, c[0x0][0x188], -R7 ;  /* 0x000062007a7a7a23 */ /* 0x000fe20000000807 */
[----:B------:R1:W-:Y:S01]  /*6310*/  MUFU.EX2 R102, R29 ;  /* 0x0000001d00667308 */ /* 0x0003e20000000800 */
[----:B-----5:R-:W-:Y:S01]  /*6320*/  FMUL R34, R126, 1.4426950216293334961 ;  /* 0x3fb8aa3b7e227820 */ /* 0x020fe20000400000 */
[----:B0-----:R-:W-:Y:S01]  /*6330*/  FMNMX R8, R8, R21, !PT ;  /* 0x0000001508087209 */ /* 0x001fe20007800000 */
[----:B------:R-:W-:Y:S02]  /*6340*/  FMUL R25, R25, 1.4426950216293334961 ;  /* 0x3fb8aa3b19197820 */ /* 0x000fe40000400000 */
[----:B------:R-:W-:-:S02]  /*6350*/  FFMA R31, R31, c[0x0][0x188], -R5 ;  /* 0x000062001f1f7a23 */ /* 0x000fc40000000805 */
[----:B-1----:R-:W-:Y:S01]  /*6360*/  FMUL R29, R124, 1.4426950216293334961 ;  /* 0x3fb8aa3b7c1d7820 */ /* 0x002fe20000400000 */
[----:B------:R0:W-:Y:S01]  /*6370*/  MUFU.EX2 R27, R26 ;  /* 0x0000001a001b7308 */ /* 0x0001e20000000800 */
[----:B------:R-:W-:Y:S02]  /*6380*/  FFMA R121, R121, c[0x0][0x188], -R6 ;  /* 0x0000620079797a23 */ /* 0x000fe40000000806 */
[----:B------:R-:W-:Y:S02]  /*6390*/  FMUL R100, R122, 1.4426950216293334961 ;  /* 0x3fb8aa3b7a647820 */ /* 0x000fe40000400000 */
[----:B------:R-:W-:Y:S02]  /*63a0*/  FFMA R123, R123, c[0x0][0x188], -R7 ;  /* 0x000062007b7b7a23 */ /* 0x000fe40000000807 */
[----:B0-----:R-:W-:Y:S01]  /*63b0*/  FFMA R26, R30, c[0x0][0x188], -R5 ;  /* 0x000062001e1a7a23 */ /* 0x001fe20000000805 */
[----:B------:R-:W-:Y:S01]  /*63c0*/  MUFU.EX2 R104, R103 ;  /* 0x0000006700687308 */ /* 0x000fe20000000800 */
[----:B------:R-:W-:-:S02]  /*63d0*/  FMUL R30, R120, 1.4426950216293334961 ;  /* 0x3fb8aa3b781e7820 */ /* 0x000fc40000400000 */
[----:B------:R-:W-:Y:S02]  /*63e0*/  FFMA R120, R116, c[0x0][0x188], -R8 ;  /* 0x0000620074787a23 */ /* 0x000fe40000000808 */
[----:B------:R-:W-:-:S03]  /*63f0*/  FMUL R109, R109, 1.4426950216293334961 ;  /* 0x3fb8aa3b6d6d7820 */ /* 0x000fc60000400000 */
[----:B------:R0:W-:Y:S01]  /*6400*/  MUFU.EX2 R103, R25 ;  /* 0x0000001900677308 */ /* 0x0001e20000000800 */
[----:B------:R-:W-:Y:S02]  /*6410*/  FMUL R26, R26, 1.4426950216293334961 ;  /* 0x3fb8aa3b1a1a7820 */ /* 0x000fe40000400000 */
[----:B------:R-:W-:-:S05]  /*6420*/  FMUL R123, R123, 1.4426950216293334961 ;  /* 0x3fb8aa3b7b7b7820 */ /* 0x000fca0000400000 */
[----:B------:R-:W-:Y:S01]  /*6430*/  MUFU.EX2 R29, R29 ;  /* 0x0000001d001d7308 */ /* 0x000fe20000000800 */
[----:B0-----:R-:W-:Y:S02]  /*6440*/  FMUL R25, R31, 1.4426950216293334961 ;  /* 0x3fb8aa3b1f197820 */ /* 0x001fe40000400000 */
[----:B------:R-:W-:-:S05]  /*6450*/  FMUL R31, R121, 1.4426950216293334961 ;  /* 0x3fb8aa3b791f7820 */ /* 0x000fca0000400000 */
[----:B------:R-:W0:Y:S01]  /*6460*/  MUFU.EX2 R28, R28 ;  /* 0x0000001c001c7308 */ /* 0x000e220000000800 */
[----:B------:R-:W-:-:S07]  /*6470*/  FMUL R120, R120, 1.4426950216293334961 ;  /* 0x3fb8aa3b78787820 */ /* 0x000fce0000400000 */
[----:B------:R-:W-:Y:S08]  /*6480*/  MUFU.EX2 R34, R34 ;  /* 0x0000002200227308 */ /* 0x000ff00000000800 */
[----:B------:R-:W1:Y:S01]  /*6490*/  MUFU.EX2 R35, R35 ;  /* 0x0000002300237308 */ /* 0x000e620000000800 */
[----:B------:R-:W-:-:S07]  /*64a0*/  FFMA R121, R117, c[0x0][0x188], -R8 ;  /* 0x0000620075797a23 */ /* 0x000fce0000000808 */
[----:B------:R-:W5:Y:S08]  /*64b0*/  MUFU.EX2 R30, R30 ;  /* 0x0000001e001e7308 */ /* 0x000f700000000800 */
[----:B------:R-:W0:Y:S01]  /*64c0*/  MUFU.EX2 R100, R100 ;  /* 0x0000006400647308 */ /* 0x000e220000000800 */
[----:B------:R-:W-:Y:S01]  /*64d0*/  FMUL R121, R121, 1.4426950216293334961 ;  /* 0x3fb8aa3b79797820 */ /* 0x000fe20000400000 */
[----:B------:R-:W-:-:S06]  /*64e0*/  FMNMX R9, R9, R22, !PT ;  /* 0x0000001609097209 */ /* 0x000fcc0007800000 */
[----:B------:R-:W0:Y:S08]  /*64f0*/  MUFU.EX2 R109, R109 ;  /* 0x0000006d006d7308 */ /* 0x000e300000000800 */
[----:B------:R-:W0:Y:S08]  /*6500*/  MUFU.EX2 R26, R26 ;  /* 0x0000001a001a7308 */ /* 0x000e300000000800 */
[----:B------:R-:W1:Y:S08]  /*6510*/  MUFU.EX2 R31, R31 ;  /* 0x0000001f001f7308 */ /* 0x000e700000000800 */
[----:B------:R-:W2:Y:S01]  /*6520*/  MUFU.EX2 R116, R123 ;  /* 0x0000007b00747308 */ /* 0x000ea20000000800 */
[----:B0-----:R-:W-:-:S07]  /*6530*/  FADD R125, R29, R28 ;  /* 0x0000001c1d7d7221 */ /* 0x001fce0000000000 */
[----:B------:R0:W-:Y:S01]  /*6540*/  MUFU.EX2 R117, R120 ;  /* 0x0000007800757308 */ /* 0x0001e20000000800 */
[----:B-1----:R-:W-:Y:S02]  /*6550*/  FADD R124, R34, R35 ;  /* 0x00000023227c7221 */ /* 0x002fe40000000000 */
[----:B0-----:R-:W-:-:S05]  /*6560*/  FFMA R120, R112, c[0x0][0x188], -R8 ;  /* 0x0000620070787a23 */ /* 0x001fca0000000808 */
[----:B------:R-:W0:Y:S01]  /*6570*/  MUFU.EX2 R25, R25 ;  /* 0x0000001900197308 */ /* 0x000e220000000800 */
[----:B------:R-:W-:-:S07]  /*6580*/  FMUL R120, R120, 1.4426950216293334961 ;  /* 0x3fb8aa3b78787820 */ /* 0x000fce0000400000 */
[----:B------:R1:W0:Y:S01]  /*6590*/  MUFU.EX2 R112, R121 ;  /* 0x0000007900707308 */ /* 0x0002220000000800 */
[----:B------:R-:W-:Y:S02]  /*65a0*/  FADD R127, R110, R103 ;  /* 0x000000676e7f7221 */ /* 0x000fe40000000000 */
[----:B------:R-:W-:Y:S02]  /*65b0*/  FADD R126, R27, R24 ;  /* 0x000000181b7e7221 */ /* 0x000fe40000000000 */
[----:B-----5:R-:W-:Y:S02]  /*65c0*/  FADD R125, R30, R125 ;  /* 0x0000007d1e7d7221 */ /* 0x020fe40000000000 */
[----:B-1----:R-:W-:Y:S02]  /*65d0*/  FFMA R121, R113, c[0x0][0x188], -R8 ;  /* 0x0000620071797a23 */ /* 0x002fe40000000808 */
[----:B------:R1:W-:Y:S01]  /*65e0*/  MUFU.EX2 R113, R120 ;  /* 0x0000007800717308 */ /* 0x0003e20000000800 */
[----:B------:R-:W-:-:S02]  /*65f0*/  FADD R124, R100, R124 ;  /* 0x0000007c647c7221 */ /* 0x000fc40000000000 */
[----:B------:R-:W-:Y:S02]  /*6600*/  FMUL R121, R121, 1.4426950216293334961 ;  /* 0x3fb8aa3b79797820 */ /* 0x000fe40000400000 */
[--C-:B------:R-:W-:Y:S02]  /*6610*/  FFMA R119, R119, c[0x0][0x188], -R9.reuse ;  /* 0x0000620077777a23 */ /* 0x100fe40000000809 */
[----:B-1----:R-:W-:Y:S02]  /*6620*/  FFMA R120, R118, c[0x0][0x188], -R9 ;  /* 0x0000620076787a23 */ /* 0x002fe40000000809 */
[----:B------:R-:W-:Y:S02]  /*6630*/  FADD R127, R109, R127 ;  /* 0x0000007f6d7f7221 */ /* 0x000fe40000000000 */
[----:B------:R-:W-:Y:S02]  /*6640*/  FMUL R120, R120, 1.4426950216293334961 ;  /* 0x3fb8aa3b78787820 */ /* 0x000fe40000400000 */
[----:B------:R-:W-:-:S02]  /*6650*/  FADD R126, R26, R126 ;  /* 0x0000007e1a7e7221 */ /* 0x000fc40000000000 */
[----:B------:R-:W-:Y:S02]  /*6660*/  FADD R125, R31, R125 ;  /* 0x0000007d1f7d7221 */ /* 0x000fe40000000000 */
[----:B--2---:R-:W-:Y:S01]  /*6670*/  FADD R124, R116, R124 ;  /* 0x0000007c747c7221 */ /* 0x004fe20000000000 */
[----:B------:R1:W-:Y:S01]  /*6680*/  MUFU.EX2 R118, R121 ;  /* 0x0000007900767308 */ /* 0x0003e20000000800 */
[----:B------:R-:W-:Y:S02]  /*6690*/  FMUL R119, R119, 1.4426950216293334961 ;  /* 0x3fb8aa3b77777820 */ /* 0x000fe40000400000 */
[----:B------:R-:W-:Y:S02]  /*66a0*/  FADD R127, R102, R127 ;  /* 0x0000007f667f7221 */ /* 0x000fe40000000000 */
[----:B0-----:R-:W-:-:S03]  /*66b0*/  FADD R126, R25, R126 ;  /* 0x0000007e197e7221 */ /* 0x001fc60000000000 */
[----:B------:R0:W-:Y:S01]  /*66c0*/  MUFU.EX2 R162, R120 ;  /* 0x0000007800a27308 */ /* 0x0001e20000000800 */
[----:B-1----:R-:W1:Y:S04]  /*66d0*/  SHFL.BFLY PT, R121, R124, 0x2, 0x1f ;  /* 0x0c401f007c797f89 */ /* 0x002e6800000e0000 */
[----:B------:R-:W2:Y:S04]  /*66e0*/  SHFL.BFLY PT, R130, R127, 0x2, 0x1f ;  /* 0x0c401f007f827f89 */ /* 0x000ea800000e0000 */
[----:B0-----:R-:W0:Y:S01]  /*66f0*/  SHFL.BFLY PT, R120, R125, 0x2, 0x1f ;  /* 0x0c401f007d787f89 */ /* 0x001e2200000e0000 */
[----:B------:R5:W0:Y:S03]  /*6700*/  MUFU.EX2 R163, R119 ;  /* 0x0000007700a37308 */ /* 0x000a260000000800 */
[----:B-----5:R-:W5:Y:S01]  /*6710*/  SHFL.BFLY PT, R119, R126, 0x2, 0x1f ;  /* 0x0c401f007e777f89 */ /* 0x020f6200000e0000 */
[----:B-1----:R-:W-:-:S02]  /*6720*/  FADD R121, R124, R121 ;  /* 0x000000797c797221 */ /* 0x002fc40000000000 */
[----:B--2---:R-:W-:Y:S02]  /*6730*/  FADD R130, R127, R130 ;  /* 0x000000827f827221 */ /* 0x004fe40000000000 */
[----:B0-----:R-:W-:Y:S01]  /*6740*/  FADD R120, R125, R120 ;  /* 0x000000787d787221 */ /* 0x001fe20000000000 */
[----:B------:R-:W0:Y:S01]  /*6750*/  SHFL.BFLY PT, R127, R121, 0x1, 0x1f ;  /* 0x0c201f00797f7f89 */ /* 0x000e2200000e0000 */
[----:B-----5:R-:W-:-:S03]  /*6760*/  FADD R119, R126, R119 ;  /* 0x000000777e777221 */ /* 0x020fc60000000000 */
[----:B------:R-:W1:Y:S01]  /*6770*/  SHFL.BFLY PT, R126, R120, 0x1, 0x1f ;  /* 0x0c201f00787e7f89 */ /* 0x000e6200000e0000 */
[----:B0-----:R-:W-:-:S03]  /*6780*/  FADD R127, R121, R127 ;  /* 0x0000007f797f7221 */ /* 0x001fc60000000000 */
[----:B------:R-:W-:Y:S01]  /*6790*/  BAR.SYNC.DEFER_BLOCKING 0x0 ;  /* 0x0000000000007b1d */ /* 0x000fe20000010000 */
[----:B-1----:R-:W-:-:S05]  /*67a0*/  FADD R126, R120, R126 ;  /* 0x0000007e787e7221 */ /* 0x002fca0000000000 */
[----:B------:R-:W-:Y:S04]  /*67b0*/  @!P0 STS [R11+0x4200], R126 ;  /* 0x0042007e0b008388 */ /* 0x000fe80000000800 */
[----:B------:R0:W-:Y:S04]  /*67c0*/  @!P0 STS [R11+0x4280], R127 ;  /* 0x0042807f0b008388 */ /* 0x0001e80000000800 */
[----:B0-----:R-:W2:Y:S01]  /*67d0*/  LDL.64 R126, [R1+0xc0] ;  /* 0x0000c000017e7983 */ /* 0x001ea20000100a00 */
[----:B------:R-:W-:Y:S02]  /*67e0*/  FFMA R114, R114, c[0x0][0x188], -R9 ;  /* 0x0000620072727a23 */ /* 0x000fe40000000809 */
[----:B------:R-:W-:-:S02]  /*67f0*/  FMUL R129, R129, 1.4426950216293334961 ;  /* 0x3fb8aa3b81817820 */ /* 0x000fc40000400000 */
[----:B------:R-:W-:Y:S02]  /*6800*/  FMUL R111, R111, 1.4426950216293334961 ;  /* 0x3fb8aa3b6f6f7820 */ /* 0x000fe40000400000 */
[----:B------:R-:W-:Y:S02]  /*6810*/  FMUL R114, R114, 1.4426950216293334961 ;  /* 0x3fb8aa3b72727820 */ /* 0x000fe40000400000 */
[----:B------:R-:W-:Y:S01]  /*6820*/  FFMA R115, R115, c[0x0][0x188], -R9 ;  /* 0x0000620073737a23 */ /* 0x000fe20000000809 */
[----:B------:R-:W0:Y:S03]  /*6830*/  MUFU.EX2 R129, R129 ;  /* 0x0000008100817308 */ /* 0x000e260000000800 */
[----:B------:R-:W-:-:S05]  /*6840*/  FMUL R115, R115, 1.4426950216293334961 ;  /* 0x3fb8aa3b73737820 */ /* 0x000fca0000400000 */
[----:B------:R-:W1:Y:S08]  /*6850*/  MUFU.EX2 R111, R111 ;  /* 0x0000006f006f7308 */ /* 0x000e700000000800 */
[----:B------:R-:W5:Y:S08]  /*6860*/  MUFU.EX2 R167, R114 ;  /* 0x0000007200a77308 */ /* 0x000f700000000800 */
[----:B------:R-:W3:Y:S01]  /*6870*/  MUFU.EX2 R166, R115 ;  /* 0x0000007300a67308 */ /* 0x000ee20000000800 */
[----:B------:R-:W-:-:S02]  /*6880*/  FADD R131, R101, R108 ;  /* 0x0000006c65837221 */ /* 0x000fc40000000000 */
[----:B------:R-:W-:Y:S02]  /*6890*/  FADD R132, R128, R104 ;  /* 0x0000006880847221 */ /* 0x000fe40000000000 */
[----:B------:R-:W-:Y:S02]  /*68a0*/  FADD R123, R117, R112 ;  /* 0x00000070757b7221 */ /* 0x000fe40000000000 */
[----:B------:R-:W-:Y:S02]  /*68b0*/  FADD R122, R162, R163 ;  /* 0x000000a3a27a7221 */ /* 0x000fe40000000000 */
[----:B0-----:R-:W-:Y:S02]  /*68c0*/  FADD R131, R129, R131 ;  /* 0x0000008381837221 */ /* 0x001fe40000000000 */
[----:B-1----:R-:W-:Y:S02]  /*68d0*/  FADD R132, R111, R132 ;  /* 0x000000846f847221 */ /* 0x002fe40000000000 */
[----:B------:R-:W-:-:S02]  /*68e0*/  FADD R123, R113, R123 ;  /* 0x0000007b717b7221 */ /* 0x000fc40000000000 */
[----:B-----5:R-:W-:Y:S02]  /*68f0*/  FADD R122, R167, R122 ;  /* 0x0000007aa77a7221 */ /* 0x020fe40000000000 */
[----:B------:R-:W-:Y:S02]  /*6900*/  FADD R131, R107, R131 ;  /* 0x000000836b837221 */ /* 0x000fe40000000000 */
[----:B------:R-:W-:Y:S02]  /*6910*/  FADD R132, R106, R132 ;  /* 0x000000846a847221 */ /* 0x000fe40000000000 */
[----:B------:R-:W-:Y:S02]  /*6920*/  FADD R123, R118, R123 ;  /* 0x0000007b767b7221 */ /* 0x000fe40000000000 */
[----:B---3--:R-:W-:Y:S01]  /*6930*/  FADD R122, R166, R122 ;  /* 0x0000007aa67a7221 */ /* 0x008fe20000000000 */
[----:B------:R-:W0:Y:S04]  /*6940*/  SHFL.BFLY PT, R133, R131, 0x2, 0x1f ;  /* 0x0c401f0083857f89 */ /* 0x000e2800000e0000 */
[----:B------:R-:W1:Y:S04]  /*6950*/  SHFL.BFLY PT, R134, R132, 0x2, 0x1f ;  /* 0x0c401f0084867f89 */ /* 0x000e6800000e0000 */
[----:B------:R-:W3:Y:S04]  /*6960*/  SHFL.BFLY PT, R114, R123, 0x2, 0x1f ;  /* 0x0c401f007b727f89 */ /* 0x000ee800000e0000 */
[----:B------:R-:W5:Y:S04]  /*6970*/  SHFL.BFLY PT, R115, R122, 0x2, 0x1f ;  /* 0x0c401f007a737f89 */ /* 0x000f6800000e0000 */
[----:B------:R-:W4:Y:S01]  /*6980*/  SHFL.BFLY PT, R124, R130, 0x1, 0x1f ;  /* 0x0c201f00827c7f89 */ /* 0x000f2200000e0000 */
[----:B0-----:R-:W-:-:S02]  /*6990*/  FADD R133, R131, R133 ;  /* 0x0000008583857221 */ /* 0x001fc40000000000 */
[----:B-1----:R-:W-:Y:S02]  /*69a0*/  FADD R134, R132, R134 ;  /* 0x0000008684867221 */ /* 0x002fe40000000000 */
[----:B---3--:R-:W-:Y:S02]  /*69b0*/  FADD R114, R123, R114 ;  /* 0x000000727b727221 */ /* 0x008fe40000000000 */
[----:B-----5:R-:W-:Y:S01]  /*69c0*/  FADD R115, R122, R115 ;  /* 0x000000737a737221 */ /* 0x020fe20000000000 */
[----:B------:R-:W0:Y:S04]  /*69d0*/  SHFL.BFLY PT, R123, R134, 0x1, 0x1f ;  /* 0x0c201f00867b7f89 */ /* 0x000e2800000e0000 */
[----:B------:R-:W1:Y:S04]  /*69e0*/  SHFL.BFLY PT, R122, R133, 0x1, 0x1f ;  /* 0x0c201f00857a7f89 */ /* 0x000e6800000e0000 */
[----:B------:R-:W3:Y:S04]  /*69f0*/  SHFL.BFLY PT, R125, R119, 0x1, 0x1f ;  /* 0x0c201f00777d7f89 */ /* 0x000ee800000e0000 */
[----:B------:R-:W5:Y:S04]  /*6a00*/  SHFL.BFLY PT, R131, R114, 0x1, 0x1f ;  /* 0x0c201f0072837f89 */ /* 0x000f6800000e0000 */
[----:B------:R-:W5:Y:S01]  /*6a10*/  SHFL.BFLY PT, R132, R115, 0x1, 0x1f ;  /* 0x0c201f0073847f89 */ /* 0x000f6200000e0000 */
[----:B----4-:R-:W-:-:S02]  /*6a20*/  FADD R124, R130, R124 ;  /* 0x0000007c827c7221 */ /* 0x010fc40000000000 */
[----:B0-----:R-:W-:Y:S02]  /*6a30*/  FADD R123, R134, R123 ;  /* 0x0000007b867b7221 */ /* 0x001fe40000000000 */
[----:B-1----:R-:W-:Y:S02]  /*6a40*/  FADD R122, R133, R122 ;  /* 0x0000007a857a7221 */ /* 0x002fe40000000000 */
[----:B---3--:R-:W-:Y:S02]  /*6a50*/  FADD R125, R119, R125 ;  /* 0x0000007d777d7221 */ /* 0x008fe40000000000 */
[----:B-----5:R-:W-:Y:S02]  /*6a60*/  FADD R131, R114, R131 ;  /* 0x0000008372837221 */ /* 0x020fe40000000000 */
[----:B------:R-:W-:Y:S01]  /*6a70*/  FADD R132, R115, R132 ;  /* 0x0000008473847221 */ /* 0x000fe20000000000 */
        /* <DEDUP_REMOVED lines=11> */
[----:B0-----:R-:W-:-:S02]  /*6b30*/  FADD R119, R114, R119 ;  /* 0x0000007772777221 */ /* 0x001fc40000000000 */
[----:B-1----:R-:W-:-:S03]  /*6b40*/  FADD R120, R115, R120 ;  /* 0x0000007873787221 */ /* 0x002fc60000000000 */
[----:B------:R-:W0:Y:S04]  /*6b50*/  SHFL.BFLY PT, R114, R119, 0x1, 0x1f ;  /* 0x0c201f0077727f89 */ /* 0x000e2800000e0000 */
[----:B------:R-:W1:Y:S01]  /*6b60*/  SHFL.BFLY PT, R115, R120, 0x1, 0x1f ;  /* 0x0c201f0078737f89 */ /* 0x000e6200000e0000 */
[----:B0-----:R-:W-:Y:S02]  /*6b70*/  FADD R114, R119, R114 ;  /* 0x0000007277727221 */ /* 0x001fe40000000000 */
[----:B-1----:R-:W-:-:S03]  /*6b80*/  FADD R119, R120, R115 ;  /* 0x0000007378777221 */ /* 0x002fc60000000000 */
[----:B------:R0:W-:Y:S04]  /*6b90*/  @!P0 STS [R169.X4+0x4000], R114 ;  /* 0x00400072a9008388 */ /* 0x0001e80000004800 */
[----:B------:R1:W-:Y:S01]  /*6ba0*/  @!P0 STS [R169.X4+0x4200], R119 ;  /* 0x00420077a9008388 */ /* 0x0003e20000004800 */
[----:B------:R-:W-:-:S04]  /*6bb0*/  IMAD.WIDE R122, R10, 0x2, R138 ;  /* 0x000000020a7a7825 */ /* 0x000fc800078e028a */
[C---:B0-----:R-:W-:Y:S01]  /*6bc0*/  IMAD.WIDE R114, R10.reuse, 0x2, R140 ;  /* 0x000000020a727825 */ /* 0x041fe200078e028c */
[----:B------:R-:W-:Y:S03]  /*6bd0*/  BAR.SYNC.DEFER_BLOCKING 0x0 ;  /* 0x0000000000007b1d */ /* 0x000fe60000010000 */
[----:B------:R-:W-:-:S03]  /*6be0*/  IMAD.WIDE R130, R10, 0x2, R216 ;  /* 0x000000020a827825 */ /* 0x000fc600078e02d8 */
[----:B------:R-:W3:Y:S01]  /*6bf0*/  LDL.64 R140, [R1+0xd0] ;  /* 0x0000d000018c7983 */ /* 0x000ee20000100a00 */
[----:B------:R-:W-:-:S04]  /*6c00*/  IMAD.WIDE R120, R10, 0x2, R136 ;  /* 0x000000020a787825 */ /* 0x000fc800078e0288 */
[C---:B------:R-:W-:Y:S02]  /*6c10*/  IMAD.WIDE R136, R10.reuse, 0x2, R186 ;  /* 0x000000020a887825 */ /* 0x040fe400078e02ba */
[----:B------:R-:W4:Y:S02]  /*6c20*/  LDL.64 R186, [R1+0x10] ;  /* 0x0000100001ba7983 */ /* 0x000f240000100a00 */
[C---:B------:R-:W-:Y:S02]  /*6c30*/  IMAD.WIDE R138, R10.reuse, 0x2, R160 ;  /* 0x000000020a8a7825 */ /* 0x040fe400078e02a0 */
[----:B------:R-:W5:Y:S04]  /*6c40*/  LDL.64 R160, [R1+0x98] ;  /* 0x0000980001a07983 */ /* 0x000f680000100a00 */
[----:B------:R0:W4:Y:S04]  /*6c50*/  LDG.E.U16 R114, [R114.64] ;  /* 0x0000000472727981 */ /* 0x000128000c1e1500 */
[----:B------:R1:W4:Y:S04]  /*6c60*/  LDG.E.U16 R130, [R130.64] ;  /* 0x0000000482827981 */ /* 0x000328000c1e1500 */
[----:B------:R2:W4:Y:S04]  /*6c70*/  LDG.E.U16 R136, [R136.64] ;  /* 0x0000000488887981 */ /* 0x000528000c1e1500 */
[----:B0-----:R0:W4:Y:S01]  /*6c80*/  LDG.E.U16 R115, [R122.64] ;  /* 0x000000047a737981 */ /* 0x001122000c1e1500 */
[----:B------:R-:W-:-:S03]  /*6c90*/  IMAD.WIDE R132, R10, 0x2, R206 ;  /* 0x000000020a847825 */ /* 0x000fc600078e02ce */
[----:B-1----:R1:W4:Y:S04]  /*6ca0*/  LDG.E.U16 R119, [R120.64] ;  /* 0x0000000478777981 */ /* 0x002328000c1e1500 */
[----:B------:R1:W4:Y:S01]  /*6cb0*/  LDG.E.U16 R132, [R132.64] ;  /* 0x0000000484847981 */ /* 0x000322000c1e1500 */
[----:B0-----:R-:W-:-:S03]  /*6cc0*/  IMAD.WIDE R122, R10, 0x2, R210 ;  /* 0x000000020a7a7825 */ /* 0x001fc600078e02d2 */
[----:B------:R0:W4:Y:S04]  /*6cd0*/  LDG.E.U16 R138, [R138.64] ;  /* 0x000000048a8a7981 */ /* 0x000128000c1e1500 */
[----:B------:R0:W4:Y:S02]  /*6ce0*/  LDG.E.U16 R131, [R122.64] ;  /* 0x000000047a837981 */ /* 0x000124000c1e1500 */
[C---:B0-----:R-:W-:Y:S02]  /*6cf0*/  IMAD.WIDE R122, R10.reuse, 0x2, R184 ;  /* 0x000000020a7a7825 */ /* 0x041fe400078e02b8 */
[----:B------:R-:W4:Y:S04]  /*6d00*/  LDL.64 R184, [R1+0xa8] ;  /* 0x0000a80001b87983 */ /* 0x000f280000100a00 */
[----:B--2---:R0:W4:Y:S02]  /*6d10*/  LDG.E.U16 R137, [R122.64] ;  /* 0x000000047a897981 */ /* 0x004124000c1e1500 */
[----:B0-----:R-:W-:-:S04]  /*6d20*/  IMAD.WIDE R122, R10, 0x2, R142 ;  /* 0x000000020a7a7825 */ /* 0x001fc800078e028e */
[C---:B------:R-:W-:Y:S02]  /*6d30*/  IMAD.WIDE R142, R10.reuse, 0x2, R126 ;  /* 0x000000020a8e7825 */ /* 0x040fe400078e027e */
[----:B------:R-:W4:Y:S02]  /*6d40*/  LDL.64 R126, [R1+0x78] ;  /* 0x00007800017e7983 */ /* 0x000f240000100a00 */
[C---:B-1----:R-:W-:Y:S02]  /*6d50*/  IMAD.WIDE R120, R10.reuse, 0x2, R202 ;  /* 0x000000020a787825 */ /* 0x042fe400078e02ca */
[----:B------:R0:W4:Y:S04]  /*6d60*/  LDG.E.U16 R142, [R142.64] ;  /* 0x000000048e8e7981 */ /* 0x000128000c1e1500 */
[----:B------:R1:W4:Y:S01]  /*6d70*/  LDG.E.U16 R133, [R120.64] ;  /* 0x0000000478857981 */ /* 0x000322000c1e1500 */
[----:B------:R-:W-:-:S03]  /*6d80*/  IMAD.WIDE R146, R10, 0x2, R146 ;  /* 0x000000020a927825 */ /* 0x000fc600078e0292 */
[----:B------:R-:W4:Y:S01]  /*6d90*/  LDL.64 R202, [R1+0x38] ;  /* 0x0000380001ca7983 */ /* 0x000f220000100a00 */
[----:B------:R-:W-:-:S03]  /*6da0*/  IMAD.WIDE R134, R10, 0x2, R198 ;  /* 0x000000020a867825 */ /* 0x000fc600078e02c6 */
[----:B------:R0:W4:Y:S01]  /*6db0*/  LDG.E.U16 R146, [R146.64] ;  /* 0x0000000492927981 */ /* 0x000122000c1e1500 */
[----:B-1----:R-:W-:-:S03]  /*6dc0*/  IMAD.WIDE R120, R10, 0x2, R150 ;  /* 0x000000020a787825 */ /* 0x002fc600078e0296 */
[----:B------:R-:W4:Y:S04]  /*6dd0*/  LDL.64 R150, [R1+0x80] ;  /* 0x0000800001967983 */ /* 0x000f280000100a00 */
[----:B------:R1:W4:Y:S01]  /*6de0*/  LDG.E.U16 R139, [R120.64] ;  /* 0x00000004788b7981 */ /* 0x000322000c1e1500 */
[----:B------:R-:W-:-:S03]  /*6df0*/  IMAD.WIDE R124, R10, 0x2, R194 ;  /* 0x000000020a7c7825 */ /* 0x000fc600078e02c2 */
[----:B------:R0:W4:Y:S01]  /*6e00*/  LDG.E.U16 R134, [R134.64] ;  /* 0x0000000486867981 */ /* 0x000122000c1e1500 */
[----:B------:R-:W-:-:S03]  /*6e10*/  IMAD.WIDE R148, R10, 0x2, R148 ;  /* 0x000000020a947825 */ /* 0x000fc600078e0294 */
[----:B------:R-:W4:Y:S01]  /*6e20*/  LDL.64 R194, [R1+0x18] ;  /* 0x0000180001c27983 */ /* 0x000f220000100a00 */
[----:B-1----:R-:W-:-:S03]  /*6e30*/  IMAD.WIDE R120, R10, 0x2, R152 ;  /* 0x000000020a787825 */ /* 0x002fc600078e0298 */
[----:B------:R-:W4:Y:S04]  /*6e40*/  LDL.64 R152, [R1+0x70] ;  /* 0x0000700001987983 */ /* 0x000f280000100a00 */
[----:B0-----:R4:W4:Y:S01]  /*6e50*/  LDG.E.U16 R135, [R124.64] ;  /* 0x000000047c877981 */ /* 0x001922000c1e1500 */
[----:B------:R-:W-:-:S03]  /*6e60*/  IMAD.WIDE R144, R10, 0x2, R144 ;  /* 0x000000020a907825 */ /* 0x000fc600078e0290 */
[----:B------:R0:W4:Y:S04]  /*6e70*/  LDG.E.U16 R143, [R120.64] ;  /* 0x00000004788f7981 */ /* 0x000128000c1e1500 */
[----:B------:R1:W4:Y:S04]  /*6e80*/  LDG.E.U16 R148, [R148.64] ;  /* 0x0000000494947981 */ /* 0x000328000c1e1500 */
[----:B------:R0:W4:Y:S04]  /*6e90*/  LDG.E.U16 R144, [R144.64] ;  /* 0x0000000490907981 */ /* 0x000128000c1e1500 */
[----:B------:R-:W4:Y:S01]  /*6ea0*/  LDL.64 R198, [R1+0x20] ;  /* 0x0000200001c67983 */ /* 0x000f220000100a00 */
[----:B---3--:R-:W-:-:S06]  /*6eb0*/  IMAD.WIDE R140, R10, 0x2, R140 ;  /* 0x000000020a8c7825 */ /* 0x008fcc00078e028c */
[----:B------:R3:W2:Y:S04]  /*6ec0*/  LDG.E.U16 R140, [R140.64] ;  /* 0x000000048c8c7981 */ /* 0x0006a8000c1e1500 */
[----:B---3--:R5:W3:Y:S02]  /*6ed0*/  LDG.E.U16 R141, [R122.64] ;  /* 0x000000047a8d7981 */ /* 0x008ae4000c1e1500 */
[C---:B-----5:R-:W-:Y:S02]  /*6ee0*/  IMAD.WIDE R122, R10.reuse, 0x2, R160 ;  /* 0x000000020a7a7825 */ /* 0x060fe400078e02a0 */
[----:B------:R-:W5:Y:S04]  /*6ef0*/  LDL.64 R160, [R1+0x30] ;  /* 0x0000300001a07983 */ /* 0x000f680000100a00 */
[----:B------:R0:W2:Y:S01]  /*6f00*/  LDG.E.U16 R147, [R122.64] ;  /* 0x000000047a937981 */ /* 0x0000a2000c1e1500 */
[----:B----4-:R-:W-:-:S03]  /*6f10*/  IMAD.WIDE R124, R10, 0x2, R184 ;  /* 0x000000020a7c7825 */ /* 0x010fc600078e02b8 */
[----:B------:R-:W4:Y:S01]  /*6f20*/  LDL.64 R184, [R1+0x58] ;  /* 0x0000580001b87983 */ /* 0x000f220000100a00 */
[----:B0-----:R-:W-:-:S03]  /*6f30*/  IMAD.WIDE R120, R10, 0x2, R156 ;  /* 0x000000020a787825 */ /* 0x001fc600078e029c */
[----:B------:R-:W2:Y:S04]  /*6f40*/  LDL.64 R156, [R1+0x50] ;  /* 0x00005000019c7983 */ /* 0x000ea80000100a00 */
[----:B-1----:R0:W2:Y:S04]  /*6f50*/  LDG.E.U16 R149, [R120.64] ;  /* 0x0000000478957981 */ /* 0x0020a8000c1e1500 */
[----:B------:R1:W2:Y:S01]  /*6f60*/  LDG.E.U16 R145, [R124.64] ;  /* 0x000000047c917981 */ /* 0x0002a2000c1e1500 */
[----:B------:R-:W-:-:S03]  /*6f70*/  IMAD.WIDE R122, R10, 0x2, R126 ;  /* 0x000000020a7a7825 */ /* 0x000fc600078e027e */
[----:B------:R-:W2:Y:S01]  /*6f80*/  LDL.64 R126, [R1+0x48] ;  /* 0x00004800017e7983 */ /* 0x000ea20000100a00 */
[----:B0-----:R-:W-:-:S03]  /*6f90*/  IMAD.WIDE R120, R10, 0x2, R158 ;  /* 0x000000020a787825 */ /* 0x001fc600078e029e */
[----:B------:R-:W3:Y:S04]  /*6fa0*/  LDL.64 R158, [R1+0x40] ;  /* 0x00004000019e7983 */ /* 0x000ee80000100a00 */
[----:B-1----:R-:W3:Y:S01]  /*6fb0*/  LDL.64 R124, [R1+0x28] ;  /* 0x00002800017c7983 */ /* 0x002ee20000100a00 */
[----:B------:R-:W-:-:S06]  /*6fc0*/  IMAD.WIDE R150, R10, 0x2, R150 ;  /* 0x000000020a967825 */ /* 0x000fcc00078e0296 */
[----:B------:R0:W5:Y:S01]  /*6fd0*/  LDG.E.U16 R150, [R150.64] ;  /* 0x0000000496967981 */ /* 0x000162000c1e1500 */
[----:B------:R-:W-:-:S03]  /*6fe0*/  IMAD.WIDE R152, R10, 0x2, R152 ;  /* 0x000000020a987825 */ /* 0x000fc600078e0298 */
[----:B0-----:R4:W5:Y:S04]  /*6ff0*/  LDG.E.U16 R151, [R122.64] ;  /* 0x000000047a977981 */ /* 0x001968000c1e1500 */
[----:B------:R0:W5:Y:S04]  /*7000*/  LDG.E.U16 R152, [R152.64] ;  /* 0x0000000498987981 */ /* 0x000168000c1e1500 */
[----:B0-----:R2:W5:Y:S01]  /*7010*/  LDG.E.U16 R153, [R120.64] ;  /* 0x0000000478997981 */ /* 0x001562000c1e1500 */
[----:B----4-:R-:W-:-:S03]  /*7020*/  IMAD.WIDE R122, R10, 0x2, R184 ;  /* 0x000000020a7a7825 */ /* 0x010fc600078e02b8 */
[----:B------:R-:W4:Y:S01]  /*7030*/  LDL.64 R184, [R1+0x8] ;  /* 0x0000080001b87983 */ /* 0x000f220000100a00 */
[----:B--2---:R-:W-:-:S03]  /*7040*/  IMAD.WIDE R120, R10, 0x2, R126 ;  /* 0x000000020a787825 */ /* 0x004fc600078e027e */
[----:B------:R-:W2:Y:S01]  /*7050*/  LDL.64 R126, [R1] ;  /* 0x00000000017e7983 */ /* 0x000ea20000100a00 */
[----:B------:R-:W-:-:S04]  /*7060*/  IMAD.WIDE R156, R10, 0x2, R156 ;  /* 0x000000020a9c7825 */ /* 0x000fc800078e029c */
[C---:B------:R-:W-:Y:S02]  /*7070*/  IMAD.WIDE R154, R10.reuse, 0x2, R154 ;  /* 0x000000020a9a7825 */ /* 0x040fe400078e029a */
[----:B------:R0:W2:Y:S02]  /*7080*/  LDG.E.U16 R156, [R156.64] ;  /* 0x000000049c9c7981 */ /* 0x0000a4000c1e1500 */
[C---:B---3--:R-:W-:Y:S02]  /*7090*/  IMAD.WIDE R158, R10.reuse, 0x2, R158 ;  /* 0x000000020a9e7825 */ /* 0x048fe400078e029e */
[----:B------:R1:W3:Y:S02]  /*70a0*/  LDG.E.U16 R154, [R154.64] ;  /* 0x000000049a9a7981 */ /* 0x0002e4000c1e1500 */
[C---:B-----5:R-:W-:Y:S02]  /*70b0*/  IMAD.WIDE R160, R10.reuse, 0x2, R160 ;  /* 0x000000020aa07825 */ /* 0x060fe400078e02a0 */
[----:B------:R5:W3:Y:S02]  /*70c0*/  LDG.E.U16 R158, [R158.64] ;  /* 0x000000049e9e7981 */ /* 0x000ae4000c1e1500 */
[----:B------:R-:W-:-:S02]  /*70d0*/  IMAD.WIDE R124, R10, 0x2, R124 ;  /* 0x000000020a7c7825 */ /* 0x000fc400078e027c */
[----:B0-----:R0:W3:Y:S04]  /*70e0*/  LDG.E.U16 R157, [R120.64] ;  /* 0x00000004789d7981 */ /* 0x0010e8000c1e1500 */
[----:B-1----:R1:W3:Y:S04]  /*70f0*/  LDG.E.U16 R155, [R122.64] ;  /* 0x000000047a9b7981 */ /* 0x0022e8000c1e1500 */
[----:B------:R5:W3:Y:S01]  /*7100*/  LDG.E.U16 R160, [R160.64] ;  /* 0x00000004a0a07981 */ /* 0x000ae2000c1e1500 */
[----:B0-----:R-:W-:-:S04]  /*7110*/  IMAD.WIDE R120, R10, 0x2, R202 ;  /* 0x000000020a787825 */ /* 0x001fc800078e02ca */
[C---:B-1----:R-:W-:Y:S01]  /*7120*/  IMAD.WIDE R122, R10.reuse, 0x2, R194 ;  /* 0x000000020a7a7825 */ /* 0x042fe200078e02c2 */
[----:B-----5:R0:W5:Y:S04]  /*7130*/  LDG.E.U16 R159, [R120.64] ;  /* 0x00000004789f7981 */ /* 0x020168000c1e1500 */
[----:B------:R2:W3:Y:S04]  /*7140*/  LDG.E.U16 R161, [R124.64] ;  /* 0x000000047ca17981 */ /* 0x0004e8000c1e1500 */
[----:B------:R4:W3:Y:S01]  /*7150*/  LDG.E.U16 R171, [R122.64] ;  /* 0x000000047aab7981 */ /* 0x0008e2000c1e1500 */
[----:B0-----:R-:W-:-:S05]  /*7160*/  IMAD.WIDE R120, R10, 0x2, R198 ;  /* 0x000000020a787825 */ /* 0x001fca00078e02c6 */
[----:B------:R0:W3:Y:S02]  /*7170*/  LDG.E.U16 R169, [R120.64] ;  /* 0x0000000478a97981 */ /* 0x0000e4000c1e1500 */
[----:B0-----:R-:W-:-:S05]  /*7180*/  IMAD.WIDE R120, R10, 0x2, R186 ;  /* 0x000000020a787825 */ /* 0x001fca00078e02ba */
[----:B------:R0:W3:Y:S02]  /*7190*/  LDG.E.U16 R173, [R120.64] ;  /* 0x0000000478ad7981 */ /* 0x0000e4000c1e1500 */
[----:B0-----:R-:W-:-:S05]  /*71a0*/  IMAD.WIDE R120, R10, 0x2, R250 ;  /* 0x000000020a787825 */ /* 0x001fca00078e02fa */
[----:B------:R0:W3:Y:S02]  /*71b0*/  LDG.E.U16 R179, [R120.64] ;  /* 0x0000000478b37981 */ /* 0x0000e4000c1e1500 */
[----:B0-----:R-:W-:-:S04]  /*71c0*/  IMAD.WIDE R120, R10, 0x2, R244 ;  /* 0x000000020a787825 */ /* 0x001fc800078e02f4 */
[C---:B----4-:R-:W-:Y:S02]  /*71d0*/  IMAD.WIDE R122, R10.reuse, 0x2, R184 ;  /* 0x000000020a7a7825 */ /* 0x050fe400078e02b8 */
[----:B------:R0:W4:Y:S04]  /*71e0*/  LDG.E.U16 R184, [R120.64] ;  /* 0x0000000478b87981 */ /* 0x000128000c1e1500 */
[----:B------:R1:W3:Y:S01]  /*71f0*/  LDG.E.U16 R174, [R122.64] ;  /* 0x000000047aae7981 */ /* 0x0002e2000c1e1500 */
[----:B--2---:R-:W-:-:S03]  /*7200*/  IMAD.WIDE R124, R10, 0x2, R126 ;  /* 0x000000020a7c7825 */ /* 0x004fc600078e027e */
[----:B------:R-:W2:Y:S04]  /*7210*/  LDS R126, [R252.X4+0x4000] ;  /* 0x00400000fc7e7984 */ /* 0x000ea80000004800 */
[----:B------:R0:W3:Y:S01]  /*7220*/  LDG.E.U16 R176, [R124.64] ;  /* 0x000000047cb07981 */ /* 0x0000e2000c1e1500 */
[----:B-1----:R-:W-:-:S05]  /*7230*/  IMAD.WIDE R122, R10, 0x2, R248 ;  /* 0x000000020a7a7825 */ /* 0x002fca00078e02f8 */
[----:B------:R1:W3:Y:S01]  /*7240*/  LDG.E.U16 R181, [R122.64] ;  /* 0x000000047ab57981 */ /* 0x0002e2000c1e1500 */
[----:B0-----:R-:W-:-:S05]  /*7250*/  IMAD.WIDE R124, R10, 0x2, R246 ;  /* 0x000000020a7c7825 */ /* 0x001fca00078e02f6 */
[----:B------:R0:W3:Y:S01]  /*7260*/  LDG.E.U16 R183, [R124.64] ;  /* 0x000000047cb77981 */ /* 0x0000e2000c1e1500 */
[----:B-1----:R-:W-:-:S05]  /*7270*/  IMAD.WIDE R122, R10, 0x2, R242 ;  /* 0x000000020a7a7825 */ /* 0x002fca00078e02f2 */
[----:B------:R1:W4:Y:S01]  /*7280*/  LDG.E.U16 R185, [R122.64] ;  /* 0x000000047ab97981 */ /* 0x000322000c1e1500 */
[----:B0-----:R-:W-:-:S05]  /*7290*/  IMAD.WIDE R124, R10, 0x2, R240 ;  /* 0x000000020a7c7825 */ /* 0x001fca00078e02f0 */
[----:B------:R0:W4:Y:S01]  /*72a0*/  LDG.E.U16 R186, [R124.64] ;  /* 0x000000047cba7981 */ /* 0x000122000c1e1500 */
[----:B-1----:R-:W-:-:S04]  /*72b0*/  IMAD.WIDE R122, R10, 0x2, R236 ;  /* 0x000000020a7a7825 */ /* 0x002fc800078e02ec */
[C---:B------:R-:W-:Y:S01]  /*72c0*/  IMAD.WIDE R120, R10.reuse, 0x2, R238 ;  /* 0x000000020a787825 */ /* 0x040fe200078e02ee */
[----:B------:R1:W4:Y:S03]  /*72d0*/  LDG.E.U16 R189, [R122.64] ;  /* 0x000000047abd7981 */ /* 0x000326000c1e1500 */
[C---:B0-----:R-:W-:Y:S01]  /*72e0*/  IMAD.WIDE R124, R10.reuse, 0x2, R234 ;  /* 0x000000020a7c7825 */ /* 0x041fe200078e02ea */
[----:B------:R0:W4:Y:S04]  /*72f0*/  LDG.E.U16 R187, [R120.64] ;  /* 0x0000000478bb7981 */ /* 0x000128000c1e1500 */
[----:B------:R2:W4:Y:S01]  /*7300*/  LDG.E.U16 R194, [R124.64] ;  /* 0x000000047cc27981 */ /* 0x000522000c1e1500 */
[----:B-1----:R-:W-:-:S04]  /*7310*/  IMAD.WIDE R122, R10, 0x2, R228 ;  /* 0x000000020a7a7825 */ /* 0x002fc800078e02e4 */
[C---:B0-----:R-:W-:Y:S01]  /*7320*/  IMAD.WIDE R120, R10.reuse, 0x2, R232 ;  /* 0x000000020a787825 */ /* 0x041fe200078e02e8 */
[----:B------:R0:W4:Y:S03]  /*7330*/  LDG.E.U16 R198, [R122.64] ;  /* 0x000000047ac67981 */ /* 0x000126000c1e1500 */
[C---:B--2---:R-:W-:Y:S01]  /*7340*/  IMAD.WIDE R124, R10.reuse, 0x2, R226 ;  /* 0x000000020a7c7825 */ /* 0x044fe200078e02e2 */
[----:B------:R1:W2:Y:S04]  /*7350*/  LDG.E.U16 R195, [R120.64] ;  /* 0x0000000478c37981 */ /* 0x0002a8000c1e1500 */
[----:B------:R5:W2:Y:S01]  /*7360*/  LDG.E.U16 R199, [R124.64] ;  /* 0x000000047cc77981 */ /* 0x000aa2000c1e1500 */
[----:B0-----:R-:W-:-:S04]  /*7370*/  IMAD.WIDE R122, R10, 0x2, R222 ;  /* 0x000000020a7a7825 */ /* 0x001fc800078e02de */
[C---:B-1----:R-:W-:Y:S01]  /*7380*/  IMAD.WIDE R120, R10.reuse, 0x2, R224 ;  /* 0x000000020a787825 */ /* 0x042fe200078e02e0 */
[----:B------:R0:W2:Y:S03]  /*7390*/  LDG.E.U16 R203, [R122.64] ;  /* 0x000000047acb7981 */ /* 0x0000a6000c1e1500 */
[C---:B-----5:R-:W-:Y:S01]  /*73a0*/  IMAD.WIDE R124, R10.reuse, 0x2, R220 ;  /* 0x000000020a7c7825 */ /* 0x060fe200078e02dc */
[----:B------:R1:W5:Y:S04]  /*73b0*/  LDG.E.U16 R202, [R120.64] ;  /* 0x0000000478ca7981 */ /* 0x000368000c1e1500 */
[----:B------:R1:W2:Y:S01]  /*73c0*/  LDG.E.U16 R206, [R124.64] ;  /* 0x000000047cce7981 */ /* 0x0002a2000c1e1500 */
[----:B0-----:R-:W-:-:S04]  /*73d0*/  IMAD.WIDE R122, R10, 0x2, R214 ;  /* 0x000000020a7a7825 */ /* 0x001fc800078e02d6 */
[C---:B-1----:R-:W-:Y:S01]  /*73e0*/  IMAD.WIDE R120, R10.reuse, 0x2, R218 ;  /* 0x000000020a787825 */ /* 0x042fe200078e02da */
[----:B------:R0:W2:Y:S03]  /*73f0*/  LDG.E.U16 R210, [R122.64] ;  /* 0x000000047ad27981 */ /* 0x0000a6000c1e1500 */
[C---:B------:R-:W-:Y:S01]  /*7400*/  IMAD.WIDE R124, R10.reuse, 0x2, R212 ;  /* 0x000000020a7c7825 */ /* 0x040fe200078e02d4 */
[----:B------:R1:W2:Y:S04]  /*7410*/  LDG.E.U16 R207, [R120.64] ;  /* 0x0000000478cf7981 */ /* 0x0002a8000c1e1500 */
[----:B------:R1:W2:Y:S01]  /*7420*/  LDG.E.U16 R211, [R124.64] ;  /* 0x000000047cd37981 */ /* 0x0002a2000c1e1500 */
[----:B0-----:R-:W-:-:S04]  /*7430*/  IMAD.WIDE R122, R10, 0x2, R200 ;  /* 0x000000020a7a7825 */ /* 0x001fc800078e02c8 */
[----:B-1----:R-:W-:Y:S01]  /*7440*/  IMAD.WIDE R120, R10, 0x2, R208 ;  /* 0x000000020a787825 */ /* 0x002fe200078e02d0 */
[----:B------:R0:W2:Y:S03]  /*7450*/  LDG.E.U16 R217, [R122.64] ;  /* 0x000000047ad97981 */ /* 0x0000a6000c1e1500 */
[----:B------:R-:W-:Y:S02]  /*7460*/  FADD R125, -R2, R177 ;  /* 0x000000b1027d7221 */ /* 0x000fe40000000100 */
[----:B------:R1:W2:Y:S02]  /*7470*/  LDG.E.U16 R177, [R120.64] ;  /* 0x0000000478b17981 */ /* 0x0002a4000c1e1500 */
[----:B------:R-:W-:Y:S02]  /*7480*/  FMUL R125, R125, 1.4426950216293334961 ;  /* 0x3fb8aa3b7d7d7820 */ /* 0x000fe40000400000 */
[----:B------:R-:W-:Y:S01]  /*7490*/  FADD R127, -R3, R175 ;  /* 0x000000af037f7221 */ /* 0x000fe20000000100 */
[----:B0-----:R-:W-:Y:S03]  /*74a0*/  LDS R122, [R252.X4+0x4080] ;  /* 0x00408000fc7a7984 */ /* 0x001fe60000004800 */
[----:B------:R-:W0:Y:S01]  /*74b0*/  MUFU.EX2 R125, R125 ;  /* 0x0000007d007d7308 */ /* 0x000e220000000800 */
[----:B-1----:R-:W-:-:S05]  /*74c0*/  IMAD.WIDE R120, R10, 0x2, R204 ;  /* 0x000000020a787825 */ /* 0x002fca00078e02cc */
[----:B------:R1:W2:Y:S02]  /*74d0*/  LDG.E.U16 R216, [R120.64] ;  /* 0x0000000478d87981 */ /* 0x0002a4000c1e1500 */
[----:B-1----:R-:W-:-:S05]  /*74e0*/  IMAD.WIDE R120, R10, 0x2, R196 ;  /* 0x000000020a787825 */ /* 0x002fca00078e02c4 */
[----:B------:R1:W2:Y:S01]  /*74f0*/  LDG.E.U16 R175, [R120.64] ;  /* 0x0000000478af7981 */ /* 0x0002a2000c1e1500 */
[C---:B0-----:R-:W-:Y:S02]  /*7500*/  FFMA R188, R125.reuse, R188, R126 ;  /* 0x000000bc7dbc7223 */ /* 0x041fe4000000007e */
[C---:B------:R-:W-:Y:S02]  /*7510*/  FMUL R76, R125.reuse, R76 ;  /* 0x0000004c7d4c7220 */ /* 0x040fe40000400000 */
[C---:B------:R-:W-:Y:S02]  /*7520*/  FMUL R77, R125.reuse, R77 ;  /* 0x0000004d7d4d7220 */ /* 0x040fe40000400000 */
[C---:B------:R-:W-:Y:S02]  /*7530*/  FMUL R72, R125.reuse, R72 ;  /* 0x000000487d487220 */ /* 0x040fe40000400000 */
[C---:B------:R-:W-:Y:S02]  /*7540*/  FMUL R73, R125.reuse, R73 ;  /* 0x000000497d497220 */ /* 0x040fe40000400000 */
[----:B------:R-:W-:-:S02]  /*7550*/  FMUL R68, R125, R68 ;  /* 0x000000447d447220 */ /* 0x000fc40000400000 */
[C---:B------:R-:W-:Y:S02]  /*7560*/  FMUL R69, R125.reuse, R69 ;  /* 0x000000457d457220 */ /* 0x040fe40000400000 */
[C---:B------:R-:W-:Y:S02]  /*7570*/  FMUL R124, R125.reuse, R64 ;  /* 0x000000407d7c7220 */ /* 0x040fe40000400000 */
[----:B------:R-:W-:Y:S02]  /*7580*/  FMUL R125, R125, R65 ;  /* 0x000000417d7d7220 */ /* 0x000fe40000400000 */
[----:B------:R-:W-:-:S05]  /*7590*/  IMAD.WIDE R64, R10, 0x2, R192 ;  /* 0x000000020a407825 */ /* 0x000fca00078e02c0 */
[----:B------:R0:W2:Y:S02]  /*75a0*/  LDG.E.U16 R230, [R64.64] ;  /* 0x0000000440e67981 */ /* 0x0000a4000c1e1500 */
[----:B0-----:R-:W-:-:S06]  /*75b0*/  IMAD.WIDE R64, R10, 0x2, R190 ;  /* 0x000000020a407825 */ /* 0x001fcc00078e02be */
[----:B------:R0:W2:Y:S01]  /*75c0*/  LDG.E.U16 R64, [R64.64] ;  /* 0x0000000440407981 */ /* 0x0000a2000c1e1500 */
[----:B------:R-:W-:-:S06]  /*75d0*/  FMUL R127, R127, 1.4426950216293334961 ;  /* 0x3fb8aa3b7f7f7820 */ /* 0x000fcc0000400000 */
[----:B------:R-:W1:Y:S01]  /*75e0*/  MUFU.EX2 R127, R127 ;  /* 0x0000007f007f7308 */ /* 0x000e620000000800 */
[----:B0-----:R-:W0:Y:S01]  /*75f0*/  LDS R65, [R252.X4+0x4100] ;  /* 0x00410000fc417984 */ /* 0x001e220000004800 */
[----:B-1----:R-:W-:Y:S02]  /*7600*/  FMUL R126, R127, R66 ;  /* 0x000000427f7e7220 */ /* 0x002fe40000400000 */
[----:B------:R-:W-:-:S04]  /*7610*/  FADD R66, -R4, R164 ;  /* 0x000000a404427221 */ /* 0x000fc80000000100 */
[----:B------:R-:W-:-:S04]  /*7620*/  FMUL R66, R66, 1.4426950216293334961 ;  /* 0x3fb8aa3b42427820 */ /* 0x000fc80000400000 */
[----:B------:R-:W1:Y:S01]  /*7630*/  MUFU.EX2 R121, R66 ;  /* 0x0000004200797308 */ /* 0x000e620000000800 */
[----:B------:R-:W-:Y:S02]  /*7640*/  F2FP.PACK_AB R108, R108, R101 ;  /* 0x000000656c6c723e */ /* 0x000fe400000000ff */
[----:B------:R-:W-:Y:S02]  /*7650*/  F2FP.PACK_AB R27, R24, R27 ;  /* 0x0000001b181b723e */ /* 0x000fe400000000ff */
[----:B------:R-:W-:Y:S01]  /*7660*/  LDS R24, [R252.X4+0x4300] ;  /* 0x00430000fc187984 */ /* 0x000fe20000004800 */
[C---:B-1----:R-:W-:Y:S02]  /*7670*/  FMUL R60, R121.reuse, R60 ;  /* 0x0000003c793c7220 */ /* 0x042fe40000400000 */
[C---:B0-----:R-:W-:Y:S02]  /*7680*/  FFMA R180, R121.reuse, R180, R65 ;  /* 0x000000b479b47223 */ /* 0x041fe40000000041 */
[C---:B------:R-:W-:Y:S01]  /*7690*/  FMUL R61, R121.reuse, R61 ;  /* 0x0000003d793d7220 */ /* 0x040fe20000400000 */
[----:B------:R-:W0:Y:S01]  /*76a0*/  LDS R65, [R252.X4+0x4180] ;  /* 0x00418000fc417984 */ /* 0x000e220000004800 */
[----:B------:R-:W-:-:S02]  /*76b0*/  FMUL R56, R121, R56 ;  /* 0x0000003879387220 */ /* 0x000fc40000400000 */
[C---:B------:R-:W-:Y:S02]  /*76c0*/  FMUL R57, R121.reuse, R57 ;  /* 0x0000003979397220 */ /* 0x040fe40000400000 */
[C---:B------:R-:W-:Y:S02]  /*76d0*/  FMUL R52, R121.reuse, R52 ;  /* 0x0000003479347220 */ /* 0x040fe40000400000 */
[C---:B------:R-:W-:Y:S02]  /*76e0*/  FMUL R53, R121.reuse, R53 ;  /* 0x0000003579357220 */ /* 0x040fe40000400000 */
[C---:B------:R-:W-:Y:S02]  /*76f0*/  FMUL R120, R121.reuse, R48 ;  /* 0x0000003079787220 */ /* 0x040fe40000400000 */
[----:B------:R-:W-:Y:S01]  /*7700*/  FMUL R121, R121, R49 ;  /* 0x0000003179797220 */ /* 0x000fe20000400000 */
[----:B------:R-:W1:Y:S01]  /*7710*/  LDS R48, [R252.X4+0x4200] ;  /* 0x00420000fc307984 */ /* 0x000e620000004800 */
[----:B------:R-:W-:-:S04]  /*7720*/  FADD R49, -R6, R105 ;  /* 0x0000006906317221 */ /* 0x000fc80000000100 */
[----:B------:R-:W-:-:S04]  /*7730*/  FMUL R49, R49, 1.4426950216293334961 ;  /* 0x3fb8aa3b31317820 */ /* 0x000fc80000400000 */
[----:B------:R0:W-:Y:S02]  /*7740*/  MUFU.EX2 R101, R49 ;  /* 0x0000003100657308 */ /* 0x0001e40000000800 */
[----:B0-----:R-:W-:Y:S02]  /*7750*/  F2FP.PACK_AB R49, R25, R26 ;  /* 0x0000001a1931723e */ /* 0x001fe400000000ff */
[----:B------:R-:W-:Y:S04]  /*7760*/  LDS R26, [R252.X4+0x4280] ;  /* 0x00428000fc1a7984 */ /* 0x000fe80000004800 */
[----:B------:R-:W-:Y:S04]  /*7770*/  LDS R25, [R252.X4+0x4380] ;  /* 0x00438000fc197984 */ /* 0x000fe80000004800 */
[----:B------:R-:W-:Y:S01]  /*7780*/  BAR.SYNC.DEFER_BLOCKING 0x0 ;  /* 0x0000000000007b1d */ /* 0x000fe20000010000 */
[----:B------:R-:W-:Y:S01]  /*7790*/  LOP3.LUT R164, R0, 0x20, RZ, 0x3c, !PT ;  /* 0x0000002000a47812 */ /* 0x000fe200078e3cff */
[----:B------:R-:W-:-:S02]  /*77a0*/  FFMA R182, R127, R182, R122 ;  /* 0x000000b67fb67223 */ /* 0x000fc4000000007a */
[C---:B------:R-:W-:Y:S02]  /*77b0*/  FMUL R78, R127.reuse, R78 ;  /* 0x0000004e7f4e7220 */ /* 0x040fe40000400000 */
[C---:B------:R-:W-:Y:S02]  /*77c0*/  FMUL R79, R127.reuse, R79 ;  /* 0x0000004f7f4f7220 */ /* 0x040fe40000400000 */
[C---:B------:R-:W-:Y:S02]  /*77d0*/  FMUL R74, R127.reuse, R74 ;  /* 0x0000004a7f4a7220 */ /* 0x040fe40000400000 */
[C---:B------:R-:W-:Y:S02]  /*77e0*/  FMUL R75, R127.reuse, R75 ;  /* 0x0000004b7f4b7220 */ /* 0x040fe40000400000 */
[C---:B------:R-:W-:Y:S02]  /*77f0*/  FMUL R70, R127.reuse, R70 ;  /* 0x000000467f467220 */ /* 0x040fe40000400000 */
[C---:B------:R-:W-:Y:S01]  /*7800*/  FMUL R71, R127.reuse, R71 ;  /* 0x000000477f477220 */ /* 0x040fe20000400000 */
[----:B------:R-:W-:Y:S04]  /*7810*/  STS.U16 [R0+0x4000], R114 ;  /* 0x0040007200007388 */ /* 0x000fe80000000400 */
[----:B------:R-:W-:Y:S04]  /*7820*/  STS.U16 [R0+0x4400], R131 ;  /* 0x0044008300007388 */ /* 0x000fe80000000400 */
[----:B------:R-:W-:Y:S04]  /*7830*/  STS.U16 [R0+0x4800], R135 ;  /* 0x0048008700007388 */ /* 0x000fe80000000400 */
[----:B------:R-:W-:Y:S04]  /*7840*/  STS.U16 [R0+0x4c00], R139 ;  /* 0x004c008b00007388 */ /* 0x000fe80000000400 */
[----:B------:R-:W-:Y:S04]  /*7850*/  STS.U16 [R0+0x5000], R143 ;  /* 0x0050008f00007388 */ /* 0x000fe80000000400 */
[----:B------:R-:W-:Y:S04]  /*7860*/  STS.U16 [R0+0x5400], R147 ;  /* 0x0054009300007388 */ /* 0x000fe80000000400 */
[----:B------:R-:W-:Y:S04]  /*7870*/  STS.U16 [R0+0x5800], R151 ;  /* 0x0058009700007388 */ /* 0x000fe80000000400 */
[----:B---3--:R-:W-:Y:S04]  /*7880*/  STS.U16 [R0+0x5c00], R155 ;  /* 0x005c009b00007388 */ /* 0x008fe80000000400 */
[----:B------:R-:W-:Y:S04]  /*7890*/  STS.U16 [R0+0x6000], R159 ;  /* 0x0060009f00007388 */ /* 0x000fe80000000400 */
[----:B------:R-:W-:Y:S04]  /*78a0*/  STS.U16 [R0+0x6400], R171 ;  /* 0x006400ab00007388 */ /* 0x000fe80000000400 */
[----:B------:R-:W-:Y:S04]  /*78b0*/  STS.U16 [R0+0x6800], R179 ;  /* 0x006800b300007388 */ /* 0x000fe80000000400 */
[----:B----4-:R-:W-:Y:S04]  /*78c0*/  STS.U16 [R0+0x6c00], R185 ;  /* 0x006c00b900007388 */ /* 0x010fe80000000400 */
[----:B------:R-:W-:Y:S01]  /*78d0*/  STS.U16 [R0+0x7000], R194 ;  /* 0x007000c200007388 */ /* 0x000fe20000000400 */
[----:B------:R-:W-:Y:S01]  /*78e0*/  FMUL R127, R127, R67 ;  /* 0x000000437f7f7220 */ /* 0x000fe20000400000 */
[----:B------:R-:W-:-:S02]  /*78f0*/  LOP3.LUT R67, R0, 0x40, RZ, 0x3c, !PT ;  /* 0x0000004000437812 */ /* 0x000fc400078e3cff */
[----:B-----5:R-:W-:Y:S04]  /*7900*/  STS.U16 [R0+0x7400], R202 ;  /* 0x007400ca00007388 */ /* 0x020fe80000000400 */
        /* <DEDUP_REMOVED lines=27> */
[----:B------:R-:W-:-:S03]  /*7ac0*/  F2FP.PACK_AB R104, R104, R128 ;  /* 0x000000806868723e */ /* 0x000fc600000000ff */
[----:B------:R-:W-:Y:S01]  /*7ad0*/  STS.U16 [R67+0x6600], R174 ;  /* 0x006600ae43007388 */ /* 0x000fe20000000400 */
[----:B------:R-:W-:-:S03]  /*7ae0*/  F2FP.PACK_AB R103, R103, R110 ;  /* 0x0000006e6767723e */ /* 0x000fc600000000ff */
[----:B------:R-:W-:Y:S01]  /*7af0*/  STS.U16 [R67+0x6a00], R183 ;  /* 0x006a00b743007388 */ /* 0x000fe20000000400 */
[----:B------:R-:W-:Y:S02]  /*7b00*/  F2FP.PACK_AB R28, R28, R29 ;  /* 0x0000001d1c1c723e */ /* 0x000fe400000000ff */
[----:B------:R-:W-:Y:S01]  /*7b10*/  F2FP.PACK_AB R34, R35, R34 ;  /* 0x000000222322723e */ /* 0x000fe200000000ff */
[----:B------:R-:W-:Y:S01]  /*7b20*/  STS.U16 [R67+0x6e00], R187 ;  /* 0x006e00bb43007388 */ /* 0x000fe20000000400 */
[----:B------:R-:W-:Y:S02]  /*7b30*/  F2FP.PACK_AB R112, R112, R117 ;  /* 0x000000757070723e */ /* 0x000fe400000000ff */
[----:B------:R-:W-:Y:S01]  /*7b40*/  F2FP.PACK_AB R162, R163, R162 ;  /* 0x000000a2a3a2723e */ /* 0x000fe200000000ff */
[----:B------:R-:W-:Y:S01]  /*7b50*/  STS.U16 [R67+0x7200], R198 ;  /* 0x007200c643007388 */ /* 0x000fe20000000400 */
[----:B------:R-:W-:Y:S02]  /*7b60*/  F2FP.PACK_AB R107, R107, R129 ;  /* 0x000000816b6b723e */ /* 0x000fe400000000ff */
[----:B------:R-:W-:Y:S01]  /*7b70*/  LOP3.LUT R29, R12, 0x40, RZ, 0x3c, !PT ;  /* 0x000000400c1d7812 */ /* 0x000fe200078e3cff */
[----:B------:R-:W-:Y:S01]  /*7b80*/  STS.U16 [R67+0x7600], R206 ;  /* 0x007600ce43007388 */ /* 0x000fe20000000400 */
[----:B------:R-:W-:-:S02]  /*7b90*/  F2FP.PACK_AB R106, R106, R111 ;  /* 0x0000006f6a6a723e */ /* 0x000fc400000000ff */
[----:B------:R-:W-:Y:S01]  /*7ba0*/  F2FP.PACK_AB R102, R102, R109 ;  /* 0x0000006d6666723e */ /* 0x000fe200000000ff */
[----:B------:R-:W-:Y:S01]  /*7bb0*/  STS.U16 [R67+0x7a00], R177 ;  /* 0x007a00b143007388 */ /* 0x000fe20000000400 */
[----:B------:R-:W-:-:S03]  /*7bc0*/  F2FP.PACK_AB R30, R31, R30 ;  /* 0x0000001e1f1e723e */ /* 0x000fc600000000ff */
[----:B------:R-:W-:Y:S01]  /*7bd0*/  STS.U16 [R67+0x7e00], R230 ;  /* 0x007e00e643007388 */ /* 0x000fe20000000400 */
[----:B------:R-:W-:-:S03]  /*7be0*/  F2FP.PACK_AB R100, R116, R100 ;  /* 0x000000647464723e */ /* 0x000fc600000000ff */
[----:B------:R-:W-:Y:S01]  /*7bf0*/  STS.U16 [R231+0x4300], R130 ;  /* 0x00430082e7007388 */ /* 0x000fe20000000400 */
[----:B------:R-:W-:-:S03]  /*7c00*/  F2FP.PACK_AB R113, R118, R113 ;  /* 0x000000717671723e */ /* 0x000fc600000000ff */
        /* <DEDUP_REMOVED lines=16> */
[----:B------:R-:W-:Y:S04]  /*7d10*/  STS [R12+0x8000], R108 ;  /* 0x0080006c0c007388 */ /* 0x000fe80000000800 */
[----:B------:R-:W-:Y:S04]  /*7d20*/  STS [R12+0x8400], R104 ;  /* 0x008400680c007388 */ /* 0x000fe80000000800 */
[----:B------:R-:W-:Y:S04]  /*7d30*/  STS [R12+0x8800], R103 ;  /* 0x008800670c007388 */ /* 0x000fe80000000800 */
[----:B------:R0:W-:Y:S04]  /*7d40*/  STS [R12+0x8c00], R27 ;  /* 0x008c001b0c007388 */ /* 0x0001e80000000800 */
[----:B------:R-:W-:Y:S04]  /*7d50*/  STS [R12+0x9000], R28 ;  /* 0x0090001c0c007388 */ /* 0x000fe80000000800 */
        /* <DEDUP_REMOVED lines=11> */
[----:B------:R-:W-:Y:S01]  /*7e10*/  BAR.SYNC.DEFER_BLOCKING 0x0 ;  /* 0x0000000000007b1d */ /* 0x000fe20000010000 */
[----:B------:R-:W-:-:S04]  /*7e20*/  FADD R66, -R5, R165 ;  /* 0x000000a505427221 */ /* 0x000fc80000000100 */
[----:B------:R-:W-:Y:S02]  /*7e30*/  FMUL R66, R66, 1.4426950216293334961 ;  /* 0x3fb8aa3b42427820 */ /* 0x000fe40000400000 */
[----:B------:R-:W-:Y:S02]  /*7e40*/  FADD R21, -R8, R21 ;  /* 0x0000001508157221 */ /* 0x000fe40000000100 */
[----:B------:R-:W2:Y:S01]  /*7e50*/  MUFU.EX2 R123, R66 ;  /* 0x00000042007b7308 */ /* 0x000ea20000000800 */
[----:B------:R-:W-:Y:S01]  /*7e60*/  FADD R22, -R9, R22 ;  /* 0x0000001609167221 */ /* 0x000fe20000000100 */
[----:B------:R-:W-:Y:S04]  /*7e70*/  LDSM.16.M88.4 R112, [R14+0x4000] ;  /* 0x004000000e70783b */ /* 0x000fe80000000200 */
[----:B------:R-:W-:Y:S04]  /*7e80*/  LDSM.16.M88.4 R108, [R14+0x5000] ;  /* 0x005000000e6c783b */ /* 0x000fe80000000200 */
[----:B------:R-:W-:Y:S04]  /*7e90*/  LDSM.16.M88.4 R104, [R14+0x6000] ;  /* 0x006000000e68783b */ /* 0x000fe80000000200 */
[----:B------:R-:W-:Y:S04]  /*7ea0*/  LDSM.16.M88.4 R128, [R14+0x7000] ;  /* 0x007000000e80783b */ /* 0x000fe80000000200 */
[----:B------:R-:W3:Y:S01]  /*7eb0*/  LDSM.16.M88.4 R28, [R19+0x8800] ;  /* 0x00880000131c783b */ /* 0x000ee20000000200 */
[----:B------:R-:W-:-:S03]  /*7ec0*/  FMUL R21, R21, 1.4426950216293334961 ;  /* 0x3fb8aa3b15157820 */ /* 0x000fc60000400000 */
[----:B------:R-:W4:Y:S01]  /*7ed0*/  LDSM.16.M88.4 R116, [R19+0x9000] ;  /* 0x009000001374783b */ /* 0x000f220000000200 */
[----:B------:R-:W-:Y:S02]  /*7ee0*/  FMUL R22, R22, 1.4426950216293334961 ;  /* 0x3fb8aa3b16167820 */ /* 0x000fe40000400000 */
[----:B------:R-:W-:Y:S01]  /*7ef0*/  FADD R23, -R7, R23 ;  /* 0x0000001707177221 */ /* 0x000fe20000000100 */
[----:B------:R-:W5:Y:S03]  /*7f00*/  MUFU.EX2 R21, R21 ;  /* 0x0000001500157308 */ /* 0x000f660000000800 */
[----:B------:R-:W-:-:S05]  /*7f10*/  FMUL R23, R23, 1.4426950216293334961 ;  /* 0x3fb8aa3b17177820 */ /* 0x000fca0000400000 */
[----:B------:R-:W0:Y:S01]  /*7f20*/  MUFU.EX2 R22, R22 ;  /* 0x0000001600167308 */ /* 0x000e220000000800 */
[C---:B--2---:R-:W-:Y:S02]  /*7f30*/  FFMA R178, R123.reuse, R178, R65 ;  /* 0x000000b27bb27223 */ /* 0x044fe40000000041 */
[C---:B------:R-:W-:Y:S01]  /*7f40*/  FMUL R62, R123.reuse, R62 ;  /* 0x0000003e7b3e7220 */ /* 0x040fe20000400000 */
[----:B------:R-:W-:Y:S01]  /*7f50*/  LDSM.16.M88.4 R64, [R19+0x9800] ;  /* 0x009800001340783b */ /* 0x000fe20000000200 */
[C---:B------:R-:W-:Y:S02]  /*7f60*/  FMUL R63, R123.reuse, R63 ;  /* 0x0000003f7b3f7220 */ /* 0x040fe40000400000 */
[C---:B------:R-:W-:Y:S02]  /*7f70*/  FMUL R58, R123.reuse, R58 ;  /* 0x0000003a7b3a7220 */ /* 0x040fe40000400000 */
[C---:B------:R-:W-:Y:S02]  /*7f80*/  FMUL R59, R123.reuse, R59 ;  /* 0x0000003b7b3b7220 */ /* 0x040fe40000400000 */
[----:B------:R-:W-:-:S02]  /*7f90*/  FMUL R54, R123, R54 ;  /* 0x000000367b367220 */ /* 0x000fc40000400000 */
[C---:B------:R-:W-:Y:S02]  /*7fa0*/  FMUL R55, R123.reuse, R55 ;  /* 0x000000377b377220 */ /* 0x040fe40000400000 */
[C---:B------:R-:W-:Y:S01]  /*7fb0*/  FMUL R122, R123.reuse, R50 ;  /* 0x000000327b7a7220 */ /* 0x040fe20000400000 */
[----:B------:R-:W2:Y:S01]  /*7fc0*/  MUFU.EX2 R23, R23 ;  /* 0x0000001700177308 */ /* 0x000ea20000000800 */
[----:B------:R-:W-:Y:S02]  /*7fd0*/  FMUL R123, R123, R51 ;  /* 0x000000337b7b7220 */ /* 0x000fe40000400000 */
[----:B-1----:R-:W-:Y:S02]  /*7fe0*/  FFMA R172, R101, R172, R48 ;  /* 0x000000ac65ac7223 */ /* 0x002fe40000000030 */
[----:B------:R-:W1:Y:S01]  /*7ff0*/  LDSM.16.M88.4 R48, [R19+0x8000] ;  /* 0x008000001330783b */ /* 0x000e620000000200 */
[----:B0-----:R-:W-:Y:S01]  /*8000*/  LOP3.LUT R27, R19, 0x20, RZ, 0x3c, !PT ;  /* 0x00000020131b7812 */ /* 0x001fe200078e3cff */
[C---:B-----5:R-:W-:Y:S01]  /*8010*/  FMUL R132, R21.reuse, R84 ;  /* 0x0000005415847220 */ /* 0x060fe20000400000 */
[----:B---3--:R-:W-:Y:S01]  /*8020*/  HMMA.16816.F32 R60, R28, R112, R60 ;  /* 0x000000701c3c723c */ /* 0x008fe2000000183c */
[----:B------:R-:W-:-:S02]  /*8030*/  FMUL R133, R21, R85 ;  /* 0x0000005515857220 */ /* 0x000fc40000400000 */
[C---:B------:R-:W-:Y:S01]  /*8040*/  FMUL R134, R22.reuse, R86 ;  /* 0x0000005616867220 */ /* 0x040fe20000400000 */
[----:B------:R-:W-:Y:S01]  /*8050*/  LDSM.16.M88.4 R136, [R27+0x8000] ;  /* 0x008000001b88783b */ /* 0x000fe20000000200 */
[----:B------:R-:W-:-:S03]  /*8060*/  FMUL R135, R22, R87 ;  /* 0x0000005716877220 */ /* 0x000fc60000400000 */
[C---:B------:R-:W-:Y:S01]  /*8070*/  HMMA.16816.F32 R56, R28.reuse, R108, R56 ;  /* 0x0000006c1c38723c */ /* 0x040fe20000001838 */
[----:B------:R-:W0:Y:S07]  /*8080*/  LDSM.16.M88.4 R84, [R27+0x8800] ;  /* 0x008800001b54783b */ /* 0x000e2e0000000200 */
[C---:B------:R-:W-:Y:S08]  /*8090*/  HMMA.16816.F32 R52, R28.reuse, R104, R52 ;  /* 0x000000681c34723c */ /* 0x040ff00000001834 */
[----:B------:R-:W-:Y:S01]  /*80a0*/  HMMA.16816.F32 R120, R28, R128, R120 ;  /* 0x000000801c78723c */ /* 0x000fe20000001878 */
[----:B------:R-:W3:Y:S01]  /*80b0*/  LDSM.16.M88.4 R28, [R27+0x9000] ;  /* 0x009000001b1c783b */ /* 0x000ee20000000200 */
[----:B------:R-:W-:-:S02]  /*80c0*/  FMUL R44, R101, R44 ;  /* 0x0000002c652c7220 */ /* 0x000fc40000400000 */
[----:B------:R-:W-:Y:S02]  /*80d0*/  FMUL R45, R101, R45 ;  /* 0x0000002d652d7220 */ /* 0x000fe40000400000 */
[C---:B--2---:R-:W-:Y:S02]  /*80e0*/  FMUL R46, R23.reuse, R46 ;  /* 0x0000002e172e7220 */ /* 0x044fe40000400000 */
[----:B------:R-:W-:Y:S02]  /*80f0*/  FMUL R47, R23, R47 ;  /* 0x0000002f172f7220 */ /* 0x000fe40000400000 */
[C---:B------:R-:W-:Y:S02]  /*8100*/  FMUL R40, R101.reuse, R40 ;  /* 0x0000002865287220 */ /* 0x040fe40000400000 */
[----:B------:R-:W-:Y:S02]  /*8110*/  FMUL R41, R101, R41 ;  /* 0x0000002965297220 */ /* 0x000fe40000400000 */
[----:B------:R-:W-:-:S02]  /*8120*/  FMUL R42, R23, R42 ;  /* 0x0000002a172a7220 */ /* 0x000fc40000400000 */
[----:B------:R-:W-:Y:S02]  /*8130*/  FMUL R43, R23, R43 ;  /* 0x0000002b172b7220 */ /* 0x000fe40000400000 */
[C---:B------:R-:W-:Y:S02]  /*8140*/  FMUL R36, R101.reuse, R36 ;  /* 0x0000002465247220 */ /* 0x040fe40000400000 */
[----:B------:R-:W-:Y:S02]  /*8150*/  FMUL R37, R101, R37 ;  /* 0x0000002565257220 */ /* 0x000fe40000400000 */
[C---:B------:R-:W-:Y:S02]  /*8160*/  FMUL R38, R23.reuse, R38 ;  /* 0x0000002617267220 */ /* 0x040fe40000400000 */
[----:B------:R-:W-:Y:S02]  /*8170*/  FMUL R39, R23, R39 ;  /* 0x0000002717277220 */ /* 0x000fe40000400000 */
[----:B------:R-:W-:-:S02]  /*8180*/  FMUL R80, R101, R80 ;  /* 0x0000005065507220 */ /* 0x000fc40000400000 */
[----:B------:R-:W-:Y:S02]  /*8190*/  FMUL R81, R101, R81 ;  /* 0x0000005165517220 */ /* 0x000fe40000400000 */
[C---:B------:R-:W-:Y:S02]  /*81a0*/  FMUL R82, R23.reuse, R82 ;  /* 0x0000005217527220 */ /* 0x040fe40000400000 */
[----:B------:R-:W-:Y:S01]  /*81b0*/  FMUL R83, R23, R83 ;  /* 0x0000005317537220 */ /* 0x000fe20000400000 */
[C---:B----4-:R-:W-:Y:S08]  /*81c0*/  HMMA.16816.F32 R44, R116.reuse, R112, R44 ;  /* 0x00000070742c723c */ /* 0x050ff0000000182c */
[C---:B------:R-:W-:Y:S08]  /*81d0*/  HMMA.16816.F32 R40, R116.reuse, R108, R40 ;  /* 0x0000006c7428723c */ /* 0x040ff00000001828 */
[C---:B------:R-:W-:Y:S08]  /*81e0*/  HMMA.16816.F32 R36, R116.reuse, R104, R36 ;  /* 0x000000687424723c */ /* 0x040ff00000001824 */
[----:B------:R-:W-:Y:S01]  /*81f0*/  HMMA.16816.F32 R116, R116, R128, R80 ;  /* 0x000000807474723c */ /* 0x000fe20000001850 */
[----:B------:R2:W4:Y:S01]  /*8200*/  LDSM.16.M88.4 R80, [R27+0x9800] ;  /* 0x009800001b50783b */ /* 0x0005220000000200 */
[----:B------:R-:W-:-:S02]  /*8210*/  FMUL R100, R21, R88 ;  /* 0x0000005815647220 */ /* 0x000fc40000400000 */
[C---:B------:R-:W-:Y:S02]  /*8220*/  FMUL R101, R21.reuse, R89 ;  /* 0x0000005915657220 */ /* 0x040fe40000400000 */
[C---:B------:R-:W-:Y:S02]  /*8230*/  FMUL R102, R22.reuse, R90 ;  /* 0x0000005a16667220 */ /* 0x040fe40000400000 */
[C---:B------:R-:W-:Y:S01]  /*8240*/  FMUL R103, R22.reuse, R91 ;  /* 0x0000005b16677220 */ /* 0x040fe20000400000 */
[----:B-1----:R-:W-:Y:S01]  /*8250*/  HMMA.16816.F32 R76, R48, R112, R76 ;  /* 0x00000070304c723c */ /* 0x002fe2000000184c */
[C---:B------:R-:W-:Y:S02]  /*8260*/  FMUL R96, R21.reuse, R96 ;  /* 0x0000006015607220 */ /* 0x040fe40000400000 */
[----:B------:R-:W-:Y:S02]  /*8270*/  FMUL R97, R21, R97 ;  /* 0x0000006115617220 */ /* 0x000fe40000400000 */
[----:B------:R-:W-:-:S03]  /*8280*/  FMUL R98, R22, R98 ;  /* 0x0000006216627220 */ /* 0x000fc60000400000 */
[----:B------:R-:W-:Y:S01]  /*8290*/  HMMA.16816.F32 R72, R48, R108, R72 ;  /* 0x0000006c3048723c */ /* 0x000fe20000001848 */
[----:B------:R-:W-:Y:S01]  /*82a0*/  FMUL R99, R22, R99 ;  /* 0x0000006316637220 */ /* 0x000fe20000400000 */
[----:B--2---:R-:W-:-:S06]  /*82b0*/  LOP3.LUT R27, R19, 0x40, RZ, 0x3c, !PT ;  /* 0x00000040131b7812 */ /* 0x004fcc00078e3cff */
[----:B------:R-:W-:Y:S01]  /*82c0*/  HMMA.16816.F32 R68, R48, R104, R68 ;  /* 0x000000683044723c */ /* 0x000fe20000001844 */
[----:B------:R-:W-:-:S05]  /*82d0*/  LOP3.LUT R34, R14, 0x40, RZ, 0x3c, !PT ;  /* 0x000000400e227812 */ /* 0x000fca00078e3cff */
[----:B------:R-:W-:Y:S02]  /*82e0*/  LDSM.16.M88.4 R88, [R34+0x5000] ;  /* 0x005000002258783b */ /* 0x000fe40000000200 */
[----:B------:R-:W-:Y:S07]  /*82f0*/  HMMA.16816.F32 R124, R48, R128, R124 ;  /* 0x00000080307c723c */ /* 0x000fee000000187c */
[C---:B------:R-:W-:Y:S01]  /*8300*/  FMUL R48, R21.reuse, R92 ;  /* 0x0000005c15307220 */ /* 0x040fe20000400000 */
[----:B------:R-:W-:Y:S01]  /*8310*/  HMMA.16816.F32 R132, R64, R112, R132 ;  /* 0x000000704084723c */ /* 0x000fe20000001884 */
[----:B------:R-:W-:-:S02]  /*8320*/  FMUL R49, R21, R93 ;  /* 0x0000005d15317220 */ /* 0x000fc40000400000 */
[C---:B------:R-:W-:Y:S02]  /*8330*/  FMUL R50, R22.reuse, R94 ;  /* 0x0000005e16327220 */ /* 0x040fe40000400000 */
[----:B------:R-:W-:Y:S02]  /*8340*/  FMUL R51, R22, R95 ;  /* 0x0000005f16337220 */ /* 0x000fe40000400000 */
[----:B------:R-:W-:Y:S01]  /*8350*/  LDSM.16.M88.4 R92, [R34+0x6000] ;  /* 0x00600000225c783b */ /* 0x000fe20000000200 */
[C---:B------:R-:W-:Y:S08]  /*8360*/  HMMA.16816.F32 R100, R64.reuse, R108, R100 ;  /* 0x0000006c4064723c */ /* 0x040ff00000001864 */
[C---:B------:R-:W-:Y:S08]  /*8370*/  HMMA.16816.F32 R48, R64.reuse, R104, R48 ;  /* 0x000000684030723c */ /* 0x040ff00000001830 */
[----:B------:R-:W-:Y:S01]  /*8380*/  HMMA.16816.F32 R64, R64, R128, R96 ;  /* 0x000000804040723c */ /* 0x000fe20000001860 */
[----:B------:R-:W-:Y:S07]  /*8390*/  LDSM.16.M88.4 R96, [R27+0x8000] ;  /* 0x008000001b60783b */ /* 0x000fee0000000200 */
[C---:B0-----:R-:W-:Y:S08]  /*83a0*/  HMMA.16816.F32 R60, R84.reuse, R114, R60 ;  /* 0x00000072543c723c */ /* 0x041ff0000000183c */
[C---:B------:R-:W-:Y:S08]  /*83b0*/  HMMA.16816.F32 R56, R84.reuse, R110, R56 ;  /* 0x0000006e5438723c */ /* 0x040ff00000001838 */
[C---:B------:R-:W-:Y:S08]  /*83c0*/  HMMA.16816.F32 R52, R84.reuse, R106, R52 ;  /* 0x0000006a5434723c */ /* 0x040ff00000001834 */
[----:B------:R-:W-:Y:S01]  /*83d0*/  HMMA.16816.F32 R120, R84, R130, R120 ;  /* 0x000000825478723c */ /* 0x000fe20000001878 */
[----:B------:R-:W0:Y:S07]  /*83e0*/  LDSM.16.M88.4 R84, [R34+0x4000] ;  /* 0x004000002254783b */ /* 0x000e2e0000000200 */
[C---:B---3--:R-:W-:Y:S08]  /*83f0*/  HMMA.16816.F32 R44, R28.reuse, R114, R44 ;  /* 0x000000721c2c723c */ /* 0x048ff0000000182c */
[C---:B------:R-:W-:Y:S08]  /*8400*/  HMMA.16816.F32 R40, R28.reuse, R110, R40 ;  /* 0x0000006e1c28723c */ /* 0x040ff00000001828 */
[C---:B------:R-:W-:Y:S08]  /*8410*/  HMMA.16816.F32 R36, R28.reuse, R106, R36 ;  /* 0x0000006a1c24723c */ /* 0x040ff00000001824 */
[----:B------:R-:W-:Y:S01]  /*8420*/  HMMA.16816.F32 R116, R28, R130, R116 ;  /* 0x000000821c74723c */ /* 0x000fe20000001874 */
[----:B------:R-:W1:Y:S07]  /*8430*/  LDSM.16.M88.4 R28, [R34+0x7000] ;  /* 0x00700000221c783b */ /* 0x000e6e0000000200 */
[C---:B------:R-:W-:Y:S08]  /*8440*/  HMMA.16816.F32 R76, R136.reuse, R114, R76 ;  /* 0x00000072884c723c */ /* 0x040ff0000000184c */
[C---:B------:R-:W-:Y:S08]  /*8450*/  HMMA.16816.F32 R72, R136.reuse, R110, R72 ;  /* 0x0000006e8848723c */ /* 0x040ff00000001848 */
[C---:B------:R-:W-:Y:S08]  /*8460*/  HMMA.16816.F32 R68, R136.reuse, R106, R68 ;  /* 0x0000006a8844723c */ /* 0x040ff00000001844 */
[----:B------:R-:W-:Y:S01]  /*8470*/  HMMA.16816.F32 R124, R136, R130, R124 ;  /* 0x00000082887c723c */ /* 0x000fe2000000187c */
[----:B------:R-:W2:Y:S07]  /*8480*/  LDSM.16.M88.4 R136, [R27+0x8800] ;  /* 0x008800001b88783b */ /* 0x000eae0000000200 */
[C---:B----4-:R-:W-:Y:S01]  /*8490*/  HMMA.16816.F32 R112, R80.reuse, R114, R132 ;  /* 0x000000725070723c */ /* 0x050fe20000001884 */
[----:B------:R-:W3:Y:S07]  /*84a0*/  LDSM.16.M88.4 R132, [R27+0x9000] ;  /* 0x009000001b84783b */ /* 0x000eee0000000200 */
[C---:B------:R-:W-:Y:S01]  /*84b0*/  HMMA.16816.F32 R108, R80.reuse, R110, R100 ;  /* 0x0000006e506c723c */ /* 0x040fe20000001864 */
[----:B------:R4:W5:Y:S07]  /*84c0*/  LDSM.16.M88.4 R100, [R27+0x9800] ;  /* 0x009800001b64783b */ /* 0x00096e0000000200 */
[----:B------:R-:W-:Y:S01]  /*84d0*/  HMMA.16816.F32 R104, R80, R106, R48 ;  /* 0x0000006a5068723c */ /* 0x000fe20000001830 */
[----:B----4-:R-:W-:-:S05]  /*84e0*/  LOP3.LUT R27, R19, 0x60, RZ, 0x3c, !PT ;  /* 0x00000060131b7812 */ /* 0x010fca00078e3cff */
[----:B------:R-:W-:Y:S02]  /*84f0*/  LDSM.16.M88.4 R48, [R27+0x8800] ;  /* 0x008800001b30783b */ /* 0x000fe40000000200 */
[----:B------:R-:W-:Y:S02]  /*8500*/  HMMA.16816.F32 R128, R80, R130, R64 ;  /* 0x000000825080723c */ /* 0x000fe40000001840 */
[----:B------:R-:W4:Y:S04]  /*8510*/  LDSM.16.M88.4 R64, [R27+0x8000] ;  /* 0x008000001b40783b */ /* 0x000f280000000200 */
[----:B------:R-:W3:Y:S02]  /*8520*/  LDSM.16.M88.4 R80, [R27+0x9000] ;  /* 0x009000001b50783b */ /* 0x000ee40000000200 */
[C---:B0-----:R-:W-:Y:S08]  /*8530*/  HMMA.16816.F32 R76, R96.reuse, R84, R76 ;  /* 0x00000054604c723c */ /* 0x041ff0000000184c */
[C---:B------:R-:W-:Y:S08]  /*8540*/  HMMA.16816.F32 R72, R96.reuse, R88, R72 ;  /* 0x000000586048723c */ /* 0x040ff00000001848 */
[C---:B------:R-:W-:Y:S08]  /*8550*/  HMMA.16816.F32 R68, R96.reuse, R92, R68 ;  /* 0x0000005c6044723c */ /* 0x040ff00000001844 */
[----:B-1----:R-:W-:Y:S01]  /*8560*/  HMMA.16816.F32 R124, R96, R28, R124 ;  /* 0x0000001c607c723c */ /* 0x002fe2000000187c */
[----:B------:R0:W1:Y:S07]  /*8570*/  LDSM.16.M88.4 R96, [R27+0x9800] ;  /* 0x009800001b60783b */ /* 0x00006e0000000200 */
[C---:B--2---:R-:W-:Y:S08]  /*8580*/  HMMA.16816.F32 R60, R136.reuse, R84, R60 ;  /* 0x00000054883c723c */ /* 0x044ff0000000183c */
[C---:B------:R-:W-:Y:S08]  /*8590*/  HMMA.16816.F32 R56, R136.reuse, R88, R56 ;  /* 0x000000588838723c */ /* 0x040ff00000001838 */
[----:B------:R-:W-:Y:S08]  /*85a0*/  HMMA.16816.F32 R52, R136, R92, R52 ;  /* 0x0000005c8834723c */ /* 0x000ff00000001834 */
[C---:B---3--:R-:W-:Y:S08]  /*85b0*/  HMMA.16816.F32 R44, R132.reuse, R84, R44 ;  /* 0x00000054842c723c */ /* 0x048ff0000000182c */
[C---:B------:R-:W-:Y:S08]  /*85c0*/  HMMA.16816.F32 R40, R132.reuse, R88, R40 ;  /* 0x000000588428723c */ /* 0x040ff00000001828 */
[----:B------:R-:W-:Y:S08]  /*85d0*/  HMMA.16816.F32 R36, R132, R92, R36 ;  /* 0x0000005c8424723c */ /* 0x000ff00000001824 */
[C---:B-----5:R-:W-:Y:S08]  /*85e0*/  HMMA.16816.F32 R112, R100.reuse, R84, R112 ;  /* 0x000000546470723c */ /* 0x060ff00000001870 */
[C---:B------:R-:W-:Y:S08]  /*85f0*/  HMMA.16816.F32 R108, R100.reuse, R88, R108 ;  /* 0x00000058646c723c */ /* 0x040ff0000000186c */
[----:B------:R-:W-:Y:S08]  /*8600*/  HMMA.16816.F32 R104, R100, R92, R104 ;  /* 0x0000005c6468723c */ /* 0x000ff00000001868 */
[-C--:B------:R-:W-:Y:S08]  /*8610*/  HMMA.16816.F32 R120, R136, R28.reuse, R120 ;  /* 0x0000001c8878723c */ /* 0x080ff00000001878 */
[-C--:B------:R-:W-:Y:S08]  /*8620*/  HMMA.16816.F32 R116, R132, R28.reuse, R116 ;  /* 0x0000001c8474723c */ /* 0x080ff00000001874 */
[----:B------:R-:W-:Y:S01]  /*8630*/  HMMA.16816.F32 R100, R100, R28, R128 ;  /* 0x0000001c6464723c */ /* 0x000fe20000001880 */
[----:B------:R-:W-:-:S04]  /*8640*/  IADD3 R17, R17, 0x40, RZ ;  /* 0x0000004011117810 */ /* 0x000fc80007ffe0ff */
[----:B------:R-:W-:Y:S02]  /*8650*/  ISETP.GE.AND P1, PT, R17, c[0x0][0x1d0], PT ;  /* 0x0000740011007a0c */ /* 0x000fe40003f26270 */
[----:B0-----:R-:W-:Y:S01]  /*8660*/  MOV R27, 0x40 ;  /* 0x00000040001b7802 */ /* 0x001fe20000000f00 */
[----:B----4-:R-:W-:Y:S01]  /*8670*/  HMMA.16816.F32 R76, R64, R86, R76 ;  /* 0x00000056404c723c */ /* 0x010fe2000000184c */
[----:B------:R-:W-:Y:S01]  /*8680*/  FFMA R170, R23, R170, R26 ;  /* 0x000000aa17aa7223 */ /* 0x000fe2000000001a */
[----:B------:R-:W-:Y:S01]  /*8690*/  MOV R175, R3 ;  /* 0x0000000300af7202 */ /* 0x000fe20000000f00 */
[----:B------:R-:W-:-:S05]  /*86a0*/  FFMA R168, R21, R168, R24 ;  /* 0x000000a815a87223 */ /* 0x000fca0000000018 */
[----:B------:R-:W-:Y:S01]  /*86b0*/  HMMA.16816.F32 R72, R64, R90, R72 ;  /* 0x0000005a4048723c */ /* 0x000fe20000001848 */
[----:B------:R-:W-:Y:S01]  /*86c0*/  FFMA R20, R22, R20, R25 ;  /* 0x0000001416147223 */ /* 0x000fe20000000019 */
[----:B------:R-:W-:Y:S01]  /*86d0*/  MOV R165, R5 ;  /* 0x0000000500a57202 */ /* 0x000fe20000000f00 */
[----:B------:R-:W-:-:S05]  /*86e0*/  IMAD R10, R27, c[0x0][0x1b4], R10 ;  /* 0x00006d001b0a7a24 */ /* 0x000fca00078e020a */
[----:B------:R-:W-:Y:S01]  /*86f0*/  HMMA.16816.F32 R68, R64, R94, R68 ;  /* 0x0000005e4044723c */ /* 0x000fe20000001844 */
[----:B------:R-:W-:Y:S01]  /*8700*/  IMAD R18, R27, c[0x0][0x1a4], R18 ;  /* 0x000069001b127a24 */ /* 0x000fe200078e0212 */
[----:B------:R-:W-:Y:S01]  /*8710*/  MOV R23, R7 ;  /* 0x0000000700177202 */ /* 0x000fe20000000f00 */
[----:B------:R-:W-:-:S05]  /*8720*/  IMAD.MOV.U32 R177, RZ, RZ, R2 ;  /* 0x000000ffffb17224 */ /* 0x000fca00078e0002 */
[----:B------:R-:W-:Y:S01]  /*8730*/  HMMA.16816.F32 R60, R48, R86, R60 ;  /* 0x00000056303c723c */ /* 0x000fe2000000183c */
[----:B------:R-:W-:Y:S01]  /*8740*/  IMAD.MOV.U32 R164, RZ, RZ, R4 ;  /* 0x000000ffffa47224 */ /* 0x000fe200078e0004 */
[----:B------:R-:W-:Y:S01]  /*8750*/  MOV R22, R9 ;  /* 0x0000000900167202 */ /* 0x000fe20000000f00 */
[----:B------:R-:W-:-:S05]  /*8760*/  IMAD.MOV.U32 R21, RZ, RZ, R8 ;  /* 0x000000ffff157224 */ /* 0x000fca00078e0008 */
[C---:B------:R-:W-:Y:S08]  /*8770*/  HMMA.16816.F32 R56, R48.reuse, R90, R56 ;  /* 0x0000005a3038723c */ /* 0x040ff00000001838 */
[----:B------:R-:W-:Y:S08]  /*8780*/  HMMA.16816.F32 R52, R48, R94, R52 ;  /* 0x0000005e3034723c */ /* 0x000ff00000001834 */
[C---:B------:R-:W-:Y:S08]  /*8790*/  HMMA.16816.F32 R44, R80.reuse, R86, R44 ;  /* 0x00000056502c723c */ /* 0x040ff0000000182c */
[C---:B------:R-:W-:Y:S08]  /*87a0*/  HMMA.16816.F32 R40, R80.reuse, R90, R40 ;  /* 0x0000005a5028723c */ /* 0x040ff00000001828 */
[----:B------:R-:W-:Y:S08]  /*87b0*/  HMMA.16816.F32 R36, R80, R94, R36 ;  /* 0x0000005e5024723c */ /* 0x000ff00000001824 */
[C---:B-1----:R-:W-:Y:S08]  /*87c0*/  HMMA.16816.F32 R84, R96.reuse, R86, R112 ;  /* 0x000000566054723c */ /* 0x042ff00000001870 */
[C---:B------:R-:W-:Y:S08]  /*87d0*/  HMMA.16816.F32 R88, R96.reuse, R90, R108 ;  /* 0x0000005a6058723c */ /* 0x040ff0000000186c */
[----:B------:R-:W-:Y:S08]  /*87e0*/  HMMA.16816.F32 R92, R96, R94, R104 ;  /* 0x0000005e605c723c */ /* 0x000ff00000001868 */
[----:B------:R-:W-:Y:S01]  /*87f0*/  HMMA.16816.F32 R64, R64, R30, R124 ;  /* 0x0000001e4040723c */ /* 0x000fe2000000187c */
[----:B------:R-:W-:-:S07]  /*8800*/  IMAD.MOV.U32 R105, RZ, RZ, R6 ;  /* 0x000000ffff697224 */ /* 0x000fce00078e0006 */
[-C--:B------:R-:W-:Y:S08]  /*8810*/  HMMA.16816.F32 R48, R48, R30.reuse, R120 ;  /* 0x0000001e3030723c */ /* 0x080ff00000001878 */
[-C--:B------:R-:W-:Y:S08]  /*8820*/  HMMA.16816.F32 R80, R80, R30.reuse, R116 ;  /* 0x0000001e5050723c */ /* 0x080ff00000001874 */
[----:B------:R-:W-:Y:S01]  /*8830*/  HMMA.16816.F32 R96, R96, R30, R100 ;  /* 0x0000001e6060723c */ /* 0x000fe20000001864 */
[----:B------:R-:W-:Y:S01]  /*8840*/  @P1 CALL.REL.NOINC `(.L_x_0) ;  /* 0x0000001000001944 */ /* 0x000fe20003c00000 */
[----:B------:R-:W-:Y:S06]  /*8850*/  BRA `(.L_x_1) ;  /* 0xffffb7c000007947 */ /* 0x000fec000383ffff */
.L_x_0:
[----:B------:R-:W2:Y:S04]  /*8860*/  LDL R235, [R1+0x338] ;  /* 0x0003380001eb7983 */ /* 0x000ea80000100800 */
[----:B------:R-:W0:Y:S01]  /*8870*/  S2R R24, SR_TID.X ;  /* 0x0000000000187919 */ /* 0x000e220000002100 */
[----:B------:R-:W-:Y:S01]  /*8880*/  IMAD.MOV.U32 R163, RZ, RZ, c[0x0][0x1c8] ;  /* 0x00007200ffa37624 */ /* 0x000fe200078e00ff */
[----:B0-----:R-:W-:-:S04]  /*8890*/  SHF.R.U32.HI R24, RZ, 0x6, R24 ;  /* 0x00000006ff187819 */ /* 0x001fc80000011618 */
[----:B------:R-:W-:-:S05]  /*88a0*/  SGXT.U32 R24, R24, 0x1 ;  /* 0x000000011818781a */ /* 0x000fca0000000000 */
[----:B------:R-:W-:-:S05]  /*88b0*/  IMAD R24, R24, c[0x0][0x1c8], RZ ;  /* 0x0000720018187a24 */ /* 0x000fca00078e02ff */
[----:B------:R-:W-:-:S05]  /*88c0*/  LEA R17, R163, R24, 0x1 ;  /* 0x00000018a3117211 */ /* 0x000fca00078e08ff */
[C---:B------:R-:W-:Y:S01]  /*88d0*/  IMAD R19, R163.reuse, 0x2, R17 ;  /* 0x00000002a3137824 */ /* 0x040fe200078e0211 */
[----:B------:R-:W0:Y:S04]  /*88e0*/  S2R R237, SR_CTAID.Y ;  /* 0x0000000000ed7919 */ /* 0x000e280000002600 */
[----:B------:R-:W-:-:S05]  /*88f0*/  LEA R21, R163, R19, 0x1 ;  /* 0x00000013a3157211 */ /* 0x000fca00078e08ff */
[----:B------:R-:W-:-:S05]  /*8900*/  IMAD R23, R163, 0x2, R21 ;  /* 0x00000002a3177824 */ /* 0x000fca00078e0215 */
[----:B------:R-:W-:-:S05]  /*8910*/  LEA R25, R163, R23, 0x1 ;  /* 0x00000017a3197211 */ /* 0x000fca00078e08ff */
[----:B------:R-:W-:-:S05]  /*8920*/  IMAD R27, R163, 0x2, R25 ;  /* 0x00000002a31b7824 */ /* 0x000fca00078e0219 */
[----:B------:R-:W-:Y:S01]  /*8930*/  LEA R29, R163, R27, 0x1 ;  /* 0x0000001ba31d7211 */ /* 0x000fe200078e08ff */
[----:B0-----:R-:W-:-:S04]  /*8940*/  IMAD R0, R237, c[0x0][0x1c0], RZ ;  /* 0x00007000ed007a24 */ /* 0x001fc800078e02ff */
[----:B------:R-:W-:Y:S02]  /*8950*/  IMAD R31, R163, 0x2, R29 ;  /* 0x00000002a31f7824 */ /* 0x000fe400078e021d */
[----:B------:R-:W-:-:S03]  /*8960*/  IMAD.SHL.U32 R164, R0, 0x2, RZ ;  /* 0x0000000200a47824 */ /* 0x000fc600078e00ff */
[----:B------:R-:W-:Y:S01]  /*8970*/  LEA R33, R163, R31, 0x1 ;  /* 0x0000001fa3217211 */ /* 0x000fe200078e08ff */
[----:B------:R-:W-:-:S04]  /*8980*/  IMAD.HI R0, R0, 0x2, RZ ;  /* 0x0000000200007827 */ /* 0x000fc800078e02ff */
[----:B------:R-:W-:Y:S01]  /*8990*/  IMAD R35, R163, 0x2, R33 ;  /* 0x00000002a3237824 */ /* 0x000fe200078e0221 */
[----:B------:R-:W-:Y:S01]  /*89a0*/  MOV R171, R41 ;  /* 0x0000002900ab7202 */ /* 0x000fe20000000f00 */
[----:B------:R-:W-:Y:S01]  /*89b0*/  IMAD.MOV.U32 R158, RZ, RZ, R20 ;  /* 0x000000ffff9e7224 */ /* 0x000fe200078e0014 */
[----:B------:R-:W-:Y:S01]  /*89c0*/  FSETP.GEU.AND P5, PT, R180, 1.175494350822287508e-38, PT ;  /* 0x00800000b400780b */ /* 0x000fe20003fae000 */
[----:B------:R-:W-:-:S03]  /*89d0*/  IMAD.MOV.U32 R181, RZ, RZ, R39 ;  /* 0x000000ffffb57224 */ /* 0x000fc600078e0027 */
[----:B------:R-:W-:Y:S01]  /*89e0*/  FSETP.GT.AND P6, PT, |R158|, 8.50705917302346158658e+37, PT ;  /* 0x7e8000009e00780b */ /* 0x000fe20003fc4200 */
[----:B------:R-:W-:Y:S01]  /*89f0*/  IMAD.MOV.U32 R224, RZ, RZ, R178 ;  /* 0x000000ffffe07224 */ /* 0x000fe200078e00b2 */
[----:B------:R-:W-:Y:S01]  /*8a00*/  FSEL R212, RZ, -23, P5 ;  /* 0xc1b80000ffd47808 */ /* 0x000fe20002800000 */
[----:B------:R-:W-:Y:S01]  /*8a10*/  FMUL R209, R182, 8388608 ;  /* 0x4b000000b6d17820 */ /* 0x000fe20000400000 */
[----:B------:R-:W-:Y:S01]  /*8a20*/  MOV R175, R43 ;  /* 0x0000002b00af7202 */ /* 0x000fe20000000f00 */
[----:B------:R-:W-:Y:S01]  /*8a30*/  FMUL R15, R158, 8388608 ;  /* 0x4b0000009e0f7820 */ /* 0x000fe20000400000 */
[----:B------:R-:W-:Y:S01]  /*8a40*/  MOV R189, R86 ;  /* 0x0000005600bd7202 */ /* 0x000fe20000000f00 */
[----:B------:R-:W-:Y:S01]  /*8a50*/  IMAD.MOV.U32 R190, RZ, RZ, R87 ;  /* 0x000000ffffbe7224 */ /* 0x000fe200078e0057 */
[----:B------:R-:W-:Y:S01]  /*8a60*/  MOV R201, R91 ;  /* 0x0000005b00c97202 */ /* 0x000fe20000000f00 */
[----:B------:R-:W-:Y:S01]  /*8a70*/  IMAD.MOV.U32 R193, RZ, RZ, R90 ;  /* 0x000000ffffc17224 */ /* 0x000fe200078e005a */
[----:B------:R-:W-:Y:S01]  /*8a80*/  MOV R218, R95 ;  /* 0x0000005f00da7202 */ /* 0x000fe20000000f00 */
[----:B------:R-:W-:Y:S01]  /*8a90*/  IMAD.MOV.U32 R219, RZ, RZ, R99 ;  /* 0x000000ffffdb7224 */ /* 0x000fe200078e0063 */
[----:B------:R-:W-:Y:S01]  /*8aa0*/  MOV R220, R98 ;  /* 0x0000006200dc7202 */ /* 0x000fe20000000f00 */
[----:B------:R-:W-:Y:S01]  /*8ab0*/  IMAD.MOV.U32 R169, RZ, RZ, R47 ;  /* 0x000000ffffa97224 */ /* 0x000fe200078e002f */
[----:B------:R-:W-:Y:S01]  /*8ac0*/  MOV R228, R168 ;  /* 0x000000a800e47202 */ /* 0x000fe20000000f00 */
[----:B------:R-:W-:-:S02]  /*8ad0*/  @P6 FMUL R219, R219, 0.25 ;  /* 0x3e800000dbdb6820 */ /* 0x000fc40000400000 */
[----:B------:R-:W-:Y:S02]  /*8ae0*/  @P6 FMUL R220, R220, 0.25 ;  /* 0x3e800000dcdc6820 */ /* 0x000fe40000400000 */
[----:B------:R-:W-:Y:S02]  /*8af0*/  @P6 FMUL R218, R218, 0.25 ;  /* 0x3e800000dada6820 */ /* 0x000fe40000400000 */
[----:B------:R-:W-:Y:S02]  /*8b00*/  @P6 FMUL R94, R94, 0.25 ;  /* 0x3e8000005e5e6820 */ /* 0x000fe40000400000 */
[----:B------:R-:W-:Y:S02]  /*8b10*/  @P6 FMUL R201, R201, 0.25 ;  /* 0x3e800000c9c96820 */ /* 0x000fe40000400000 */
[----:B------:R-:W-:Y:S02]  /*8b20*/  @P6 FMUL R193, R193, 0.25 ;  /* 0x3e800000c1c16820 */ /* 0x000fe40000400000 */
[----:B------:R-:W-:-:S02]  /*8b30*/  @P6 FMUL R190, R190, 0.25 ;  /* 0x3e800000bebe6820 */ /* 0x000fc40000400000 */
[----:B------:R-:W-:Y:S01]  /*8b40*/  @P6 FMUL R189, R189, 0.25 ;  /* 0x3e800000bdbd6820 */ /* 0x000fe20000400000 */
[----:B------:R-:W-:Y:S02]  /*8b50*/  MOV R183, R81 ;  /* 0x0000005100b77202 */ /* 0x000fe40000000f00 */
        /* <DEDUP_REMOVED lines=10> */
[----:B------:R-:W-:-:S02]  /*8c00*/  MOV R202, R55 ;  /* 0x0000003700ca7202 */ /* 0x000fc40000000f00 */
[----:B------:R-:W-:Y:S01]  /*8c10*/  MOV R199, R59 ;  /* 0x0000003b00c77202 */ /* 0x000fe20000000f00 */
[----:B------:R-:W-:Y:S01]  /*8c20*/  IMAD.MOV.U32 R173, RZ, RZ, R42 ;  /* 0x000000ffffad7224 */ /* 0x000fe200078e002a */
[----:B------:R-:W-:Y:S01]  /*8c30*/  MOV R166, R46 ;  /* 0x0000002e00a67202 */ /* 0x000fe20000000f00 */
[----:B------:R-:W-:Y:S01]  /*8c40*/  IMAD.MOV.U32 R184, RZ, RZ, R82 ;  /* 0x000000ffffb87224 */ /* 0x000fe200078e0052 */
[----:B------:R-:W-:Y:S02]  /*8c50*/  MOV R177, R38 ;  /* 0x0000002600b17202 */ /* 0x000fe40000000f00 */
[----:B------:R-:W-:Y:S02]  /*8c60*/  FSETP.GEU.AND P2, PT, R226, 1.175494350822287508e-38, PT ;  /* 0x00800000e200780b */ /* 0x000fe40003f4e000 */
[----:B------:R-:W-:Y:S02]  /*8c70*/  MOV R222, R172 ;  /* 0x000000ac00de7202 */ /* 0x000fe40000000f00 */
[----:B------:R-:W-:Y:S01]  /*8c80*/  MOV R197, R63 ;  /* 0x0000003f00c57202 */ /* 0x000fe20000000f00 */
[----:B------:R-:W-:Y:S01]  /*8c90*/  IMAD.MOV.U32 R167, RZ, RZ, R40 ;  /* 0x000000ffffa77224 */ /* 0x000fe200078e0028 */
[----:B------:R-:W-:Y:S01]  /*8ca0*/  MOV R174, R36 ;  /* 0x0000002400ae7202 */ /* 0x000fe20000000f00 */
[----:B------:R-:W-:Y:S01]  /*8cb0*/  IMAD.MOV.U32 R176, RZ, RZ, R37 ;  /* 0x000000ffffb07224 */ /* 0x000fe200078e0025 */
[----:B------:R-:W-:Y:S01]  /*8cc0*/  FSETP.GEU.AND P3, PT, R222, 1.175494350822287508e-38, PT ;  /* 0x00800000de00780b */ /* 0x000fe20003f6e000 */
[----:B------:R-:W-:Y:S01]  /*8cd0*/  IMAD.MOV.U32 R179, RZ, RZ, R80 ;  /* 0x000000ffffb37224 */ /* 0x000fe200078e0050 */
[----:B------:R-:W-:Y:S01]  /*8ce0*/  MOV R204, R51 ;  /* 0x0000003300cc7202 */ /* 0x000fe20000000f00 */
[C---:B------:R-:W-:Y:S01]  /*8cf0*/  FMUL R207, R224.reuse, 8388608 ;  /* 0x4b000000e0cf7820 */ /* 0x040fe20000400000 */
[----:B------:R-:W-:Y:S01]  /*8d00*/  FSETP.GEU.AND P4, PT, R224, 1.175494350822287508e-38, PT ;  /* 0x00800000e000780b */ /* 0x000fe20003f8e000 */
[----:B------:R-:W-:-:S02]  /*8d10*/  IMAD.MOV.U32 R196, RZ, RZ, R62 ;  /* 0x000000ffffc47224 */ /* 0x000fc400078e003e */
[----:B------:R-:W-:Y:S02]  /*8d20*/  IMAD.MOV.U32 R198, RZ, RZ, R58 ;  /* 0x000000ffffc67224 */ /* 0x000fe400078e003a */
[----:B------:R-:W-:Y:S02]  /*8d30*/  IMAD.MOV.U32 R200, RZ, RZ, R54 ;  /* 0x000000ffffc87224 */ /* 0x000fe400078e0036 */
[----:B------:R-:W-:Y:S01]  /*8d40*/  IMAD.MOV.U32 R203, RZ, RZ, R50 ;  /* 0x000000ffffcb7224 */ /* 0x000fe200078e0032 */
[----:B------:R-:W-:Y:S01]  /*8d50*/  FSEL R207, R207, R224, !P4 ;  /* 0x000000e0cfcf7208 */ /* 0x000fe20006000000 */
[----:B--2---:R-:W-:-:S05]  /*8d60*/  IMAD R10, R235, c[0x0][0x1c4], RZ ;  /* 0x00007100eb0a7a24 */ /* 0x004fca00078e02ff */
[C---:B------:R-:W-:Y:S01]  /*8d70*/  SHF.L.U32 R11, R10.reuse, 0x1, RZ ;  /* 0x000000010a0b7819 */ /* 0x040fe200000006ff */
[----:B------:R-:W-:-:S03]  /*8d80*/  IMAD.HI R13, R10, 0x2, RZ ;  /* 0x000000020a0d7827 */ /* 0x000fc600078e02ff */
[----:B------:R-:W-:Y:S01]  /*8d90*/  IADD3 R164, P0, P1, R11, c[0x0][0x178], R164 ;  /* 0x00005e000ba47a10 */ /* 0x000fe2000791e0a4 */
[----:B------:R-:W-:Y:S01]  /*8da0*/  IMAD.MOV.U32 R11, RZ, RZ, R45 ;  /* 0x000000ffff0b7224 */ /* 0x000fe200078e002d */
[----:B------:R-:W-:Y:S02]  /*8db0*/  LEA R45, R163, R35, 0x1 ;  /* 0x00000023a32d7211 */ /* 0x000fe400078e08ff */
[----:B------:R-:W-:Y:S01]  /*8dc0*/  IADD3.X R0, R13, c[0x0][0x17c], R0, P0, P1 ;  /* 0x00005f000d007a10 */ /* 0x000fe200007e2400 */
[C---:B------:R-:W-:Y:S01]  /*8dd0*/  FMUL R13, R188.reuse, 8388608 ;  /* 0x4b000000bc0d7820 */ /* 0x040fe20000400000 */
[----:B------:R-:W-:Y:S01]  /*8de0*/  FSETP.GEU.AND P1, PT, R188, 1.175494350822287508e-38, PT ;  /* 0x00800000bc00780b */ /* 0x000fe20003f2e000 */
[----:B------:R-:W-:-:S03]  /*8df0*/  IMAD R41, R163, 0x2, R45 ;  /* 0x00000002a3297824 */ /* 0x000fc600078e022d */
[----:B------:R-:W-:Y:S01]  /*8e00*/  FSEL R208, R13, R188, !P1 ;  /* 0x000000bc0dd07208 */ /* 0x000fe20004800000 */
[----:B------:R-:W-:Y:S01]  /*8e10*/  FMUL R13, R180, 8388608 ;  /* 0x4b000000b40d7820 */ /* 0x000fe20000400000 */
[----:B------:R-:W-:Y:S02]  /*8e20*/  LEA R39, R163, R41, 0x1 ;  /* 0x00000029a3277211 */ /* 0x000fe400078e08ff */
[----:B------:R-:W-:Y:S02]  /*8e30*/  FSETP.GEU.AND P0, PT, R182, 1.175494350822287508e-38, PT ;  /* 0x00800000b600780b */ /* 0x000fe40003f0e000 */
[----:B------:R-:W-:Y:S02]  /*8e40*/  FSEL R178, R13, R180, !P5 ;  /* 0x000000b40db27208 */ /* 0x000fe40006800000 */
[----:B------:R-:W-:Y:S01]  /*8e50*/  FSETP.GEU.AND P5, PT, |R158|, 1.175494350822287508e-38, PT ;  /* 0x008000009e00780b */ /* 0x000fe20003fae200 */
[----:B------:R-:W-:Y:S01]  /*8e60*/  IMAD R43, R163, 0x2, R39 ;  /* 0x00000002a32b7824 */ /* 0x000fe200078e0227 */
[----:B------:R-:W-:-:S02]  /*8e70*/  FSEL R209, R209, R182, !P0 ;  /* 0x000000b6d1d17208 */ /* 0x000fc40004000000 */
[----:B------:R-:W-:Y:S02]  /*8e80*/  FSEL R213, RZ, -23, P0 ;  /* 0xc1b80000ffd57808 */ /* 0x000fe40000000000 */
[C---:B------:R-:W-:Y:S02]  /*8e90*/  FSETP.GEU.AND P0, PT, R158.reuse, 1.175494350822287508e-38, PT ;  /* 0x008000009e00780b */ /* 0x040fe40003f0e000 */
[----:B------:R-:W-:Y:S02]  /*8ea0*/  LEA R47, R163, R43, 0x1 ;  /* 0x0000002ba32f7211 */ /* 0x000fe400078e08ff */
[----:B------:R-:W-:Y:S01]  /*8eb0*/  FSEL R168, R15, R158, !P0 ;  /* 0x0000009e0fa87208 */ /* 0x000fe20004000000 */
[----:B------:R-:W-:Y:S01]  /*8ec0*/  @P6 FMUL R158, R158, 0.25 ;  /* 0x3e8000009e9e6820 */ /* 0x000fe20000400000 */
[----:B------:R-:W-:Y:S01]  /*8ed0*/  FSETP.GT.AND P6, PT, |R228|, 8.50705917302346158658e+37, PT ;  /* 0x7e800000e400780b */ /* 0x000fe20003fc4200 */
[----:B------:R-:W-:Y:S02]  /*8ee0*/  IMAD R81, R163, 0x2, R47 ;  /* 0x00000002a3517824 */ /* 0x000fe400078e022f */
[----:B------:R-:W-:-:S02]  /*8ef0*/  @!P5 FMUL R219, R219, 16777216 ;  /* 0x4b800000dbdbd820 */ /* 0x000fc40000400000 */
[----:B------:R-:W-:Y:S02]  /*8f00*/  @!P5 FMUL R220, R220, 16777216 ;  /* 0x4b800000dcdcd820 */ /* 0x000fe40000400000 */
[----:B------:R-:W-:Y:S02]  /*8f10*/  @!P5 FMUL R218, R218, 16777216 ;  /* 0x4b800000dadad820 */ /* 0x000fe40000400000 */
[----:B------:R-:W-:Y:S02]  /*8f20*/  @!P5 FMUL R94, R94, 16777216 ;  /* 0x4b8000005e5ed820 */ /* 0x000fe40000400000 */
[----:B------:R-:W-:Y:S02]  /*8f30*/  @!P5 FMUL R201, R201, 16777216 ;  /* 0x4b800000c9c9d820 */ /* 0x000fe40000400000 */
[----:B------:R-:W-:Y:S02]  /*8f40*/  @!P5 FMUL R193, R193, 16777216 ;  /* 0x4b800000c1c1d820 */ /* 0x000fe40000400000 */
[----:B------:R-:W-:-:S02]  /*8f50*/  @!P5 FMUL R190, R190, 16777216 ;  /* 0x4b800000bebed820 */ /* 0x000fc40000400000 */
[----:B------:R-:W-:Y:S02]  /*8f60*/  @!P5 FMUL R158, R158, 16777216 ;  /* 0x4b8000009e9ed820 */ /* 0x000fe40000400000 */
[----:B------:R-:W-:Y:S01]  /*8f70*/  @!P5 FMUL R189, R189, 16777216 ;  /* 0x4b800000bdbdd820 */ /* 0x000fe20000400000 */
[C---:B------:R-:W-:Y:S01]  /*8f80*/  FSETP.GEU.AND P5, PT, |R228|.reuse, 1.175494350822287508e-38, PT ;  /* 0x00800000e400780b */ /* 0x040fe20003fae200 */
[----:B------:R-:W-:Y:S01]  /*8f90*/  IMAD R83, R163, 0x2, R81 ;  /* 0x00000002a3537824 */ /* 0x000fe200078e0251 */
[----:B------:R-:W-:Y:S01]  /*8fa0*/  FSEL R214, RZ, -23, P1 ;  /* 0xc1b80000ffd67808 */ /* 0x000fe20000800000 */
[C---:B------:R-:W-:Y:S01]  /*8fb0*/  FMUL R13, R228.reuse, 8388608 ;  /* 0x4b000000e40d7820 */ /* 0x040fe20000400000 */
[----:B------:R-:W-:Y:S01]  /*8fc0*/  FSETP.GEU.AND P1, PT, R228, 1.175494350822287508e-38, PT ;  /* 0x00800000e400780b */ /* 0x000fe20003f2e000 */
[----:B------:R-:W-:Y:S01]  /*8fd0*/  @P6 FMUL R205, R205, 0.25 ;  /* 0x3e800000cdcd6820 */ /* 0x000fe20000400000 */
[----:B------:R-:W-:Y:S01]  /*8fe0*/  LEA R85, R163, R83, 0x1 ;  /* 0x00000053a3557211 */ /* 0x000fe200078e08ff */
[----:B------:R-:W-:Y:S01]  /*8ff0*/  @P6 FMUL R95, R95, 0.25 ;  /* 0x3e8000005f5f6820 */ /* 0x000fe20000400000 */
[----:B------:R-:W-:Y:S01]  /*9000*/  FSEL R170, R13, R228, !P1 ;  /* 0x000000e40daa7208 */ /* 0x000fe20004800000 */
[----:B------:R-:W-:-:S02]  /*9010*/  @P6 FMUL R195, R195, 0.25 ;  /* 0x3e800000c3c36820 */ /* 0x000fc40000400000 */
[----:B------:R-:W-:Y:S02]  /*9020*/  @P6 FMUL R194, R194, 0.25 ;  /* 0x3e800000c2c26820 */ /* 0x000fe40000400000 */
[----:B------:R-:W-:Y:S02]  /*9030*/  @P6 FMUL R192, R192, 0.25 ;  /* 0x3e800000c0c06820 */ /* 0x000fe40000400000 */
[----:B------:R-:W-:Y:S02]  /*9040*/  @P6 FMUL R191, R191, 0.25 ;  /* 0x3e800000bfbf6820 */ /* 0x000fe40000400000 */
[----:B------:R-:W-:Y:S02]  /*9050*/  @P6 FMUL R187, R187, 0.25 ;  /* 0x3e800000bbbb6820 */ /* 0x000fe40000400000 */
[----:B------:R-:W-:Y:S02]  /*9060*/  @P6 FMUL R228, R228, 0.25 ;  /* 0x3e800000e4e46820 */ /* 0x000fe40000400000 */
[----:B------:R-:W-:Y:S01]  /*9070*/  @P6 FMUL R186, R186, 0.25 ;  /* 0x3e800000baba6820 */ /* 0x000fe20000400000 */
[----:B------:R-:W-:Y:S01]  /*9080*/  FSETP.GT.AND P6, PT, |R226|, 8.50705917302346158658e+37, PT ;  /* 0x7e800000e200780b */ /* 0x000fe20003fc4200 */
[----:B------:R-:W-:Y:S01]  /*9090*/  @!P5 FMUL R205, R205, 16777216 ;  /* 0x4b800000cdcdd820 */ /* 0x000fe20000400000 */
[----:B------:R-:W-:Y:S01]  /*90a0*/  LEA R55, R163, R85, 0x1 ;  /* 0x00000055a3377211 */ /* 0x000fe200078e08ff */
[----:B------:R-:W-:-:S02]  /*90b0*/  @!P5 FMUL R95, R95, 16777216 ;  /* 0x4b8000005f5fd820 */ /* 0x000fc40000400000 */
[----:B------:R-:W-:Y:S02]  /*90c0*/  @!P5 FMUL R195, R195, 16777216 ;  /* 0x4b800000c3c3d820 */ /* 0x000fe40000400000 */
[----:B------:R-:W-:Y:S02]  /*90d0*/  @!P5 FMUL R194, R194, 16777216 ;  /* 0x4b800000c2c2d820 */ /* 0x000fe40000400000 */
[----:B------:R-:W-:Y:S02]  /*90e0*/  @!P5 FMUL R192, R192, 16777216 ;  /* 0x4b800000c0c0d820 */ /* 0x000fe40000400000 */
[----:B------:R-:W-:Y:S02]  /*90f0*/  @!P5 FMUL R191, R191, 16777216 ;  /* 0x4b800000bfbfd820 */ /* 0x000fe40000400000 */
[----:B------:R-:W-:Y:S02]  /*9100*/  @!P5 FMUL R187, R187, 16777216 ;  /* 0x4b800000bbbbd820 */ /* 0x000fe40000400000 */
[----:B------:R-:W-:-:S02]  /*9110*/  @!P5 FMUL R228, R228, 16777216 ;  /* 0x4b800000e4e4d820 */ /* 0x000fc40000400000 */
[----:B------:R-:W-:Y:S01]  /*9120*/  @!P5 FMUL R186, R186, 16777216 ;  /* 0x4b800000babad820 */ /* 0x000fe20000400000 */
[C---:B------:R-:W-:Y:S01]  /*9130*/  FSETP.GEU.AND P5, PT, |R226|.reuse, 1.175494350822287508e-38, PT ;  /* 0x00800000e200780b */ /* 0x040fe20003fae200 */
[----:B------:R-:W-:Y:S02]  /*9140*/  FMUL R13, R226, 8388608 ;  /* 0x4b000000e20d7820 */ /* 0x000fe40000400000 */
[----:B------:R-:W-:Y:S02]  /*9150*/  IMAD R59, R163, 0x2, R55 ;  /* 0x00000002a33b7824 */ /* 0x000fe400078e0237 */
[----:B------:R-:W-:Y:S01]  /*9160*/  @P6 FMUL R185, R185, 0.25 ;  /* 0x3e800000b9b96820 */ /* 0x000fe20000400000 */
[----:B------:R-:W-:Y:S01]  /*9170*/  FSEL R172, R13, R226, !P2 ;  /* 0x000000e20dac7208 */ /* 0x000fe20005000000 */
[----:B------:R-:W-:Y:S01]  /*9180*/  @P6 FMUL R184, R184, 0.25 ;  /* 0x3e800000b8b86820 */ /* 0x000fe20000400000 */
[----:B------:R-:W-:Y:S01]  /*9190*/  LEA R63, R163, R59, 0x1 ;  /* 0x0000003ba33f7211 */ /* 0x000fe200078e08ff */
        /* <DEDUP_REMOVED lines=19> */
[----:B------:R-:W-:Y:S01]  /*92d0*/  MOV R10, R44 ;  /* 0x0000002c000a7202 */ /* 0x000fe20000000f00 */
[----:B------:R-:W-:-:S03]  /*92e0*/  FMUL R13, R222, 8388608 ;  /* 0x4b000000de0d7820 */ /* 0x000fc60000400000 */
[----:B------:R-:W-:Y:S01]  /*92f0*/  LEA R89, R163, R87, 0x1 ;  /* 0x00000057a3597211 */ /* 0x000fe200078e08ff */
[----:B------:R-:W-:Y:S01]  /*9300*/  @P6 FMUL R183, R183, 0.25 ;  /* 0x3e800000b7b76820 */ /* 0x000fe20000400000 */
[----:B------:R-:W-:Y:S01]  /*9310*/  FSEL R206, R13, R222, !P3 ;  /* 0x000000de0dce7208 */ /* 0x000fe20005800000 */
[----:B------:R-:W-:Y:S02]  /*9320*/  @P6 FMUL R179, R179, 0.25 ;  /* 0x3e800000b3b36820 */ /* 0x000fe40000400000 */
[----:B------:R-:W-:Y:S02]  /*9330*/  @P6 FMUL R176, R176, 0.25 ;  /* 0x3e800000b0b06820 */ /* 0x000fe40000400000 */
[----:B------:R-:W-:Y:S02]  /*9340*/  @P6 FMUL R174, R174, 0.25 ;  /* 0x3e800000aeae6820 */ /* 0x000fe40000400000 */
[----:B------:R-:W-:Y:S02]  /*9350*/  @P6 FMUL R171, R171, 0.25 ;  /* 0x3e800000abab6820 */ /* 0x000fe40000400000 */
[----:B------:R-:W-:-:S02]  /*9360*/  @P6 FMUL R167, R167, 0.25 ;  /* 0x3e800000a7a76820 */ /* 0x000fc40000400000 */
[----:B------:R-:W-:Y:S02]  /*9370*/  @P6 FMUL R11, R11, 0.25 ;  /* 0x3e8000000b0b6820 */ /* 0x000fe40000400000 */
[----:B------:R-:W-:Y:S02]  /*9380*/  @P6 FMUL R222, R222, 0.25 ;  /* 0x3e800000dede6820 */ /* 0x000fe40000400000 */
[----:B------:R-:W-:Y:S01]  /*9390*/  @P6 FMUL R10, R10, 0.25 ;  /* 0x3e8000000a0a6820 */ /* 0x000fe20000400000 */
[----:B------:R-:W-:Y:S01]  /*93a0*/  FSETP.GT.AND P6, PT, |R224|, 8.50705917302346158658e+37, PT ;  /* 0x7e800000e000780b */ /* 0x000fe20003fc4200 */
[----:B------:R-:W-:Y:S02]  /*93b0*/  IMAD R91, R163, 0x2, R89 ;  /* 0x00000002a35b7824 */ /* 0x000fe400078e0259 */
[----:B------:R-:W-:Y:S02]  /*93c0*/  @!P5 FMUL R183, R183, 16777216 ;  /* 0x4b800000b7b7d820 */ /* 0x000fe40000400000 */
        /* <DEDUP_REMOVED lines=8> */
[----:B------:R-:W-:Y:S01]  /*9450*/  @!P5 FMUL R10, R10, 16777216 ;  /* 0x4b8000000a0ad820 */ /* 0x000fe20000400000 */
[----:B------:R-:W-:Y:S01]  /*9460*/  FSETP.GEU.AND P5, PT, |R224|, 1.175494350822287508e-38, PT ;  /* 0x00800000e000780b */ /* 0x000fe20003fae200 */
[----:B------:R-:W-:-:S02]  /*9470*/  IMAD R97, R163, 0x2, R93 ;  /* 0x00000002a3617824 */ /* 0x000fc400078e025d */
[----:B------:R-:W-:Y:S02]  /*9480*/  @P6 FMUL R204, R204, 0.25 ;  /* 0x3e800000cccc6820 */ /* 0x000fe40000400000 */
[----:B------:R-:W-:Y:S01]  /*9490*/  @P6 FMUL R203, R203, 0.25 ;  /* 0x3e800000cbcb6820 */ /* 0x000fe20000400000 */
[----:B------:R-:W-:Y:S01]  /*94a0*/  LEA R99, R163, R97, 0x1 ;  /* 0x00000061a3637211 */ /* 0x000fe200078e08ff */
[----:B------:R-:W-:Y:S02]  /*94b0*/  @P6 FMUL R202, R202, 0.25 ;  /* 0x3e800000caca6820 */ /* 0x000fe40000400000 */
[----:B------:R-:W-:Y:S02]  /*94c0*/  @P6 FMUL R200, R200, 0.25 ;  /* 0x3e800000c8c86820 */ /* 0x000fe40000400000 */
[----:B------:R-:W-:Y:S02]  /*94d0*/  @P6 FMUL R199, R199, 0.25 ;  /* 0x3e800000c7c76820 */ /* 0x000fe40000400000 */
[----:B------:R-:W-:-:S02]  /*94e0*/  @P6 FMUL R198, R198, 0.25 ;  /* 0x3e800000c6c66820 */ /* 0x000fc40000400000 */
[----:B------:R-:W-:Y:S02]  /*94f0*/  @P6 FMUL R197, R197, 0.25 ;  /* 0x3e800000c5c56820 */ /* 0x000fe40000400000 */
[----:B------:R-:W-:Y:S02]  /*9500*/  @P6 FMUL R224, R224, 0.25 ;  /* 0x3e800000e0e06820 */ /* 0x000fe40000400000 */
[----:B------:R-:W-:Y:S01]  /*9510*/  @P6 FMUL R196, R196, 0.25 ;  /* 0x3e800000c4c46820 */ /* 0x000fe20000400000 */
[----:B------:R-:W-:Y:S01]  /*9520*/  LEA R12, P6, R24, R164, 0x1 ;  /* 0x000000a4180c7211 */ /* 0x000fe200078c08ff */
[----:B------:R-:W-:Y:S02]  /*9530*/  @!P5 FMUL R204, R204, 16777216 ;  /* 0x4b800000ccccd820 */ /* 0x000fe40000400000 */
[----:B------:R-:W-:Y:S01]  /*9540*/  @!P5 FMUL R203, R203, 16777216 ;  /* 0x4b800000cbcbd820 */ /* 0x000fe20000400000 */
[----:B------:R-:W-:Y:S01]  /*9550*/  LEA.HI.X.SX32 R13, R24, R0, 0x1, P6 ;  /* 0x00000000180d7211 */ /* 0x000fe200030f0eff */
[----:B------:R-:W-:-:S02]  /*9560*/  @!P5 FMUL R202, R202, 16777216 ;  /* 0x4b800000cacad820 */ /* 0x000fc40000400000 */
[----:B------:R-:W-:Y:S02]  /*9570*/  @!P5 FMUL R200, R200, 16777216 ;  /* 0x4b800000c8c8d820 */ /* 0x000fe40000400000 */
[----:B------:R-:W-:Y:S02]  /*9580*/  @!P5 FMUL R199, R199, 16777216 ;  /* 0x4b800000c7c7d820 */ /* 0x000fe40000400000 */
[----:B------:R-:W-:Y:S02]  /*9590*/  @!P5 FMUL R198, R198, 16777216 ;  /* 0x4b800000c6c6d820 */ /* 0x000fe40000400000 */
[----:B------:R-:W-:Y:S02]  /*95a0*/  @!P5 FMUL R197, R197, 16777216 ;  /* 0x4b800000c5c5d820 */ /* 0x000fe40000400000 */
[----:B------:R-:W-:Y:S02]  /*95b0*/  @!P5 FMUL R224, R224, 16777216 ;  /* 0x4b800000e0e0d820 */ /* 0x000fe40000400000 */
[----:B------:R-:W-:Y:S01]  /*95c0*/  @!P5 FMUL R196, R196, 16777216 ;  /* 0x4b800000c4c4d820 */ /* 0x000fe20000400000 */
[-C--:B------:R-:W-:Y:S01]  /*95d0*/  LEA R14, P5, R17, R164.reuse, 0x1 ;  /* 0x000000a4110e7211 */ /* 0x080fe200078a08ff */
[----:B------:R-:W-:Y:S01]  /*95e0*/  IMAD R101, R163, 0x2, R99 ;  /* 0x00000002a3657824 */ /* 0x000fe200078e0263 */
[----:B------:R-:W-:-:S02]  /*95f0*/  LEA R16, P6, R19, R164, 0x1 ;  /* 0x000000a413107211 */ /* 0x000fc400078c08ff */
[----:B------:R-:W-:Y:S02]  /*9600*/  LEA.HI.X.SX32 R15, R17, R0, 0x1, P5 ;  /* 0x00000000110f7211 */ /* 0x000fe400028f0eff */
[----:B------:R-:W-:Y:S02]  /*9610*/  LEA R18, P5, R21, R164, 0x1 ;  /* 0x000000a415127211 */ /* 0x000fe400078a08ff */
[----:B------:R-:W-:Y:S02]  /*9620*/  LEA.HI.X.SX32 R17, R19, R0, 0x1, P6 ;  /* 0x0000000013117211 */ /* 0x000fe400030f0eff */
[----:B------:R-:W-:Y:S02]  /*9630*/  LEA R20, P6, R23, R164, 0x1 ;  /* 0x000000a417147211 */ /* 0x000fe400078c08ff */
[----:B------:R-:W-:Y:S02]  /*9640*/  LEA R103, R163, R101, 0x1 ;  /* 0x00000065a3677211 */ /* 0x000fe400078e08ff */
[----:B------:R-:W-:-:S02]  /*9650*/  LEA.HI.X.SX32 R19, R21, R0, 0x1, P5 ;  /* 0x0000000015137211 */ /* 0x000fc400028f0eff */
[----:B------:R-:W-:Y:S01]  /*9660*/  LEA R22, P5, R25, R164, 0x1 ;  /* 0x000000a419167211 */ /* 0x000fe200078a08ff */
[----:B------:R-:W-:Y:S01]  /*9670*/  IMAD R105, R163, 0x2, R103 ;  /* 0x00000002a3697824 */ /* 0x000fe200078e0267 */
[----:B------:R-:W-:Y:S02]  /*9680*/  LEA.HI.X.SX32 R21, R23, R0, 0x1, P6 ;  /* 0x0000000017157211 */ /* 0x000fe400030f0eff */
[----:B------:R-:W-:Y:S02]  /*9690*/  LEA R24, P6, R27, R164, 0x1 ;  /* 0x000000a41b187211 */ /* 0x000fe400078c08ff */
[----:B------:R-:W-:Y:S02]  /*96a0*/  LEA.HI.X.SX32 R23, R25, R0, 0x1, P5 ;  /* 0x0000000019177211 */ /* 0x000fe400028f0eff */
[----:B------:R-:W-:Y:S02]  /*96b0*/  LEA R26, P5, R29, R164, 0x1 ;  /* 0x000000a41d1a7211 */ /* 0x000fe400078a08ff */
[----:B------:R-:W-:-:S02]  /*96c0*/  LEA.HI.X.SX32 R25, R27, R0, 0x1, P6 ;  /* 0x000000001b197211 */ /* 0x000fc400030f0eff */
[----:B------:R-:W-:Y:S02]  /*96d0*/  LEA R28, P6, R31, R164, 0x1 ;  /* 0x000000a41f1c7211 */ /* 0x000fe400078c08ff */
[----:B------:R-:W-:Y:S02]  /*96e0*/  LEA R107, R163, R105, 0x1 ;  /* 0x00000069a36b7211 */ /* 0x000fe400078e08ff */
[----:B------:R-:W-:Y:S02]  /*96f0*/  LEA.HI.X.SX32 R27, R29, R0, 0x1, P5 ;  /* 0x000000001d1b7211 */ /* 0x000fe400028f0eff */
[----:B------:R-:W-:Y:S01]  /*9700*/  LEA R30, P5, R33, R164, 0x1 ;  /* 0x000000a4211e7211 */ /* 0x000fe200078a08ff */
[----:B------:R-:W-:Y:S01]  /*9710*/  IMAD R109, R163, 0x2, R107 ;  /* 0x00000002a36d7824 */ /* 0x000fe200078e026b */
[----:B------:R-:W-:Y:S02]  /*9720*/  LEA.HI.X.SX32 R29, R31, R0, 0x1, P6 ;  /* 0x000000001f1d7211 */ /* 0x000fe400030f0eff */
        /* <DEDUP_REMOVED lines=76> */
[----:B------:R-:W-:Y:S01]  /*9bf0*/  LEA.HI.X.SX32 R117, R123, R0, 0x1, P5 ;  /* 0x000000007b757211 */ /* 0x000fe200028f0eff */
[----:B------:R-:W0:Y:S01]  /*9c00*/  S2R R142, SR_TID.X ;  /* 0x00000000008e7919 */ /* 0x000e220000002100 */
        /* <DEDUP_REMOVED lines=20> */
[----:B------:R-:W1:Y:S01]  /*9d50*/  S2R R216, SR_TID.X ;  /* 0x0000000000d87919 */ /* 0x000e620000002100 */
[----:B------:R-:W-:Y:S01]  /*9d60*/  LEA R136, P5, R143, R164, 0x1 ;  /* 0x000000a48f887211 */ /* 0x000fe200078a08ff */
[----:B------:R-:W-:Y:S01]  /*9d70*/  IMAD R149, R163, 0x2, R147 ;  /* 0x00000002a3957824 */ /* 0x000fe200078e0293 */
[----:B------:R-:W-:Y:S02]  /*9d80*/  LEA.HI.X.SX32 R135, R141, R0, 0x1, P6 ;  /* 0x000000008d877211 */ /* 0x000fe400030f0eff */
[----:B------:R-:W-:-:S02]  /*9d90*/  LEA R138, P6, R145, R164, 0x1 ;  /* 0x000000a4918a7211 */ /* 0x000fc400078c08ff */
[----:B------:R-:W-:Y:S02]  /*9da0*/  LEA.HI.X.SX32 R137, R143, R0, 0x1, P5 ;  /* 0x000000008f897211 */ /* 0x000fe400028f0eff */
[----:B------:R-:W-:Y:S02]  /*9db0*/  LEA R140, P5, R147, R164, 0x1 ;  /* 0x000000a4938c7211 */ /* 0x000fe400078a08ff */
[----:B------:R-:W-:Y:S02]  /*9dc0*/  LEA.HI.X.SX32 R139, R145, R0, 0x1, P6 ;  /* 0x00000000918b7211 */ /* 0x000fe400030f0eff */
[----:B0-----:R-:W-:Y:S02]  /*9dd0*/  LOP3.LUT R144, R142, 0x7f, RZ, 0xc0, !PT ;  /* 0x0000007f8e907812 */ /* 0x001fe400078ec0ff */
[----:B------:R-:W-:Y:S02]  /*9de0*/  LEA R142, P6, R149, R164, 0x1 ;  /* 0x000000a4958e7211 */ /* 0x000fe400078c08ff */
[----:B------:R-:W-:-:S02]  /*9df0*/  LEA R145, R163, R149, 0x1 ;  /* 0x00000095a3917211 */ /* 0x000fc400078e08ff */
[-C--:B------:R-:W-:Y:S02]  /*9e00*/  LEA.HI.X.SX32 R141, R147, R0.reuse, 0x1, P5 ;  /* 0x00000000938d7211 */ /* 0x080fe400028f0eff */
[----:B------:R-:W-:Y:S01]  /*9e10*/  ISETP.GE.U32.AND P5, PT, R144, 0x40, PT ;  /* 0x000000409000780c */ /* 0x000fe20003fa6070 */
[----:B------:R-:W-:Y:S01]  /*9e20*/  IMAD R147, R163, 0x2, R145 ;  /* 0x00000002a3937824 */ /* 0x000fe200078e0291 */
[----:B------:R-:W-:Y:S02]  /*9e30*/  LEA.HI.X.SX32 R143, R149, R0, 0x1, P6 ;  /* 0x00000000958f7211 */ /* 0x000fe400030f0eff */
[----:B------:R-:W-:Y:S01]  /*9e40*/  LEA R144, P6, R145, R164, 0x1 ;  /* 0x000000a491907211 */ /* 0x000fe200078c08ff */
[----:B------:R-:W-:-:S03]  /*9e50*/  IMAD R149, R163, 0x2, R147 ;  /* 0x00000002a3957824 */ /* 0x000fc600078e0293 */
[----:B------:R-:W-:Y:S02]  /*9e60*/  LEA.HI.X.SX32 R145, R145, R0, 0x1, P6 ;  /* 0x0000000091917211 */ /* 0x000fe400030f0eff */
[----:B------:R-:W-:Y:S02]  /*9e70*/  LEA R146, P6, R147, R164, 0x1 ;  /* 0x000000a493927211 */ /* 0x000fe400078c08ff */
[----:B------:R-:W-:Y:S02]  /*9e80*/  LEA R151, R163, R149, 0x1 ;  /* 0x00000095a3977211 */ /* 0x000fe400078e08ff */
[----:B------:R-:W-:Y:S02]  /*9e90*/  LEA.HI.X.SX32 R147, R147, R0, 0x1, P6 ;  /* 0x0000000093937211 */ /* 0x000fe400030f0eff */
[----:B------:R-:W-:Y:S01]  /*9ea0*/  LEA R148, P6, R149, R164, 0x1 ;  /* 0x000000a495947211 */ /* 0x000fe200078c08ff */
[----:B-1----:R-:W-:Y:S02]  /*9eb0*/  IMAD.SHL.U32 R152, R216, 0x10, RZ ;  /* 0x00000010d8987824 */ /* 0x002fe400078e00ff */
[----:B------:R-:W-:Y:S01]  /*9ec0*/  IMAD R153, R163, 0x2, R151 ;  /* 0x00000002a3997824 */ /* 0x000fe200078e0297 */
[----:B------:R-:W-:-:S02]  /*9ed0*/  LEA.HI.X.SX32 R149, R149, R0, 0x1, P6 ;  /* 0x0000000095957211 */ /* 0x000fc400030f0eff */
[----:B------:R-:W-:Y:S01]  /*9ee0*/  LEA R150, P6, R151, R164, 0x1 ;  /* 0x000000a497967211 */ /* 0x000fe200078c08ff */
[----:B------:R-:W-:Y:S01]  /*9ef0*/  IMAD R155, R163, 0x2, R153 ;  /* 0x00000002a39b7824 */ /* 0x000fe200078e0299 */
[----:B------:R-:W-:Y:S02]  /*9f00*/  LOP3.LUT R210, R152, 0x70, RZ, 0xc0, !PT ;  /* 0x0000007098d27812 */ /* 0x000fe400078ec0ff */
[----:B------:R-:W-:Y:S02]  /*9f10*/  LEA.HI.X.SX32 R151, R151, R0, 0x1, P6 ;  /* 0x0000000097977211 */ /* 0x000fe400030f0eff */
[----:B------:R-:W-:Y:S02]  /*9f20*/  SHF.R.U32.HI R154, RZ, 0x1, R216 ;  /* 0x00000001ff9a7819 */ /* 0x000fe400000116d8 */
[----:B------:R-:W-:Y:S02]  /*9f30*/  LEA R152, P6, R153, R164, 0x1 ;  /* 0x000000a499987211 */ /* 0x000fe400078c08ff */
[----:B------:R-:W-:-:S02]  /*9f40*/  SHF.L.U32 R160, R216, 0x5, RZ ;  /* 0x00000005d8a07819 */ /* 0x000fc400000006ff */
[----:B------:R-:W-:Y:S02]  /*9f50*/  LOP3.LUT R161, R154, 0xc, RZ, 0xc0, !PT ;  /* 0x0000000c9aa17812 */ /* 0x000fe400078ec0ff */
[----:B------:R-:W-:Y:S02]  /*9f60*/  LEA.HI.X.SX32 R153, R153, R0, 0x1, P6 ;  /* 0x0000000099997211 */ /* 0x000fe400030f0eff */
[----:B------:R-:W-:Y:S02]  /*9f70*/  SHF.L.U32 R165, R216, 0x3, RZ ;  /* 0x00000003d8a57819 */ /* 0x000fe400000006ff */
[----:B------:R-:W-:Y:S02]  /*9f80*/  LOP3.LUT R156, R160, 0xc00, RZ, 0xc0, !PT ;  /* 0x00000c00a09c7812 */ /* 0x000fe400078ec0ff */
[----:B------:R-:W-:Y:S02]  /*9f90*/  LEA R154, P6, R155, R164, 0x1 ;  /* 0x000000a49b9a7211 */ /* 0x000fe400078c08ff */
[----:B------:R-:W-:-:S02]  /*9fa0*/  LEA R157, R163, R155, 0x1 ;  /* 0x0000009ba39d7211 */ /* 0x000fc400078e08ff */
[----:B------:R-:W-:Y:S02]  /*9fb0*/  SHF.L.U32 R239, R216, 0x2, RZ ;  /* 0x00000002d8ef7819 */ /* 0x000fe400000006ff */
[----:B------:R-:W-:Y:S01]  /*9fc0*/  LOP3.LUT R162, R156, 0x78, R165, 0xf8, !PT ;  /* 0x000000789ca27812 */ /* 0x000fe200078ef8a5 */
[----:B------:R-:W-:Y:S01]  /*9fd0*/  IMAD R159, R163, 0x2, R157 ;  /* 0x00000002a39f7824 */ /* 0x000fe200078e029d */
[----:B------:R-:W-:Y:S02]  /*9fe0*/  LEA.HI.X.SX32 R155, R155, R0, 0x1, P6 ;  /* 0x000000009b9b7211 */ /* 0x000fe400030f0eff */
[----:B------:R-:W-:Y:S02]  /*9ff0*/  LOP3.LUT R215, R239, 0x80, RZ, 0xc0, !PT ;  /* 0x00000080efd77812 */ /* 0x000fe400078ec0ff */
[----:B------:R-:W-:Y:S01]  /*a000*/  LEA R156, P6, R157, R164, 0x1 ;  /* 0x000000a49d9c7211 */ /* 0x000fe200078c08ff */
[----:B------:R0:W1:Y:S01]  /*a010*/  MUFU.RCP R221, R158 ;  /* 0x0000009e00dd7308 */ /* 0x0000620000001000 */
[----:B------:R-:W-:-:S02]  /*a020*/  SHF.R.S32.HI R211, RZ, 0x4, R216 ;  /* 0x00000004ffd37819 */ /* 0x000fc400000114d8 */
[----:B------:R-:W-:Y:S02]  /*a030*/  IADD3 R210, R161, R210, R215 ;  /* 0x000000d2a1d27210 */ /* 0x000fe40007ffe0d7 */
[----:B------:R-:W-:Y:S02]  /*a040*/  LEA.HI.X.SX32 R157, R157, R0, 0x1, P6 ;  /* 0x000000009d9d7211 */ /* 0x000fe400030f0eff */
[----:B------:R-:W-:Y:S02]  /*a050*/  LEA R161, R163, R159, 0x1 ;  /* 0x0000009fa3a17211 */ /* 0x000fe400078e08ff */
[----:B0-----:R-:W-:Y:S02]  /*a060*/  LEA R158, P6, R159, R164, 0x1 ;  /* 0x000000a49f9e7211 */ /* 0x001fe400078c08ff */
[----:B------:R-:W-:Y:S02]  /*a070*/  LOP3.LUT R216, R216, 0xc, RZ, 0xc0, !PT ;  /* 0x0000000cd8d87812 */ /* 0x000fe400078ec0ff */
[----:B------:R-:W-:Y:S01]  /*a080*/  LOP3.LUT R217, R160, 0x60, RZ, 0xc0, !PT ;  /* 0x00000060a0d97812 */ /* 0x000fe200078ec0ff */
[----:B------:R-:W-:Y:S01]  /*a090*/  IMAD R215, R163, 0x2, R161 ;  /* 0x00000002a3d77824 */ /* 0x000fe200078e02a1 */
[----:B------:R-:W-:-:S02]  /*a0a0*/  LEA.HI.X.SX32 R159, R159, R0, 0x1, P6 ;  /* 0x000000009f9f7211 */ /* 0x000fc400030f0eff */
[C---:B------:R-:W-:Y:S02]  /*a0b0*/  LEA R217, R216.reuse, R217, 0xa ;  /* 0x000000d9d8d97211 */ /* 0x040fe400078e50ff */
[----:B------:R-:W-:Y:S02]  /*a0c0*/  SGXT R211, R211, 0x1 ;  /* 0x00000001d3d3781a */ /* 0x000fe40000000200 */
[C---:B------:R-:W-:Y:S01]  /*a0d0*/  LEA R160, P6, R161.reuse, R164, 0x1 ;  /* 0x000000a4a1a07211 */ /* 0x040fe200078c08ff */
[----:B------:R-:W-:Y:S01]  /*a0e0*/  IMAD R230, R216, 0x2, R217 ;  /* 0x00000002d8e67824 */ /* 0x000fe200078e02d9 */
[----:B------:R-:W-:Y:S01]  /*a0f0*/  LOP3.LUT R211, R162, 0x1008, R211, 0x78, !PT ;  /* 0x00001008a2d37812 */ /* 0x000fe200078e78d3 */
[----:B------:R-:W0:Y:S01]  /*a100*/  MUFU.RCP R228, R228 ;  /* 0x000000e400e47308 */ /* 0x000e220000001000 */
[----:B------:R-:W-:Y:S02]  /*a110*/  LEA.HI.X.SX32 R161, R161, R0, 0x1, P6 ;  /* 0x00000000a1a17211 */ /* 0x000fe400030f0eff */
[----:B------:R-:W-:-:S02]  /*a120*/  LEA R162, P6, R215, R164, 0x1 ;  /* 0x000000a4d7a27211 */ /* 0x000fc400078c08ff */
[----:B------:R-:W-:Y:S02]  /*a130*/  LOP3.LUT R217, R165, 0x380, RZ, 0xc0, !PT ;  /* 0x00000380a5d97812 */ /* 0x000fe400078ec0ff */
[----:B------:R-:W-:Y:S01]  /*a140*/  LEA R165, R163, R215, 0x1 ;  /* 0x000000d7a3a57211 */ /* 0x000fe200078e08ff */
[----:B------:R-:W2:Y:S01]  /*a150*/  MUFU.RCP R226, R226 ;  /* 0x000000e200e27308 */ /* 0x000ea20000001000 */
[----:B------:R-:W-:Y:S01]  /*a160*/  LEA.HI.X.SX32 R163, R215, R0, 0x1, P6 ;  /* 0x00000000d7a37211 */ /* 0x000fe200030f0eff */
[----:B------:R-:W-:Y:S01]  /*a170*/  IMAD.IADD R215, R217, 0x1, R230 ;  /* 0x00000001d9d77824 */ /* 0x000fe200078e02e6 */
[----:B------:R-:W-:Y:S02]  /*a180*/  LEA R164, P6, R165, R164, 0x1 ;  /* 0x000000a4a5a47211 */ /* 0x000fe400078c08ff */
[----:B------:R-:W-:-:S03]  /*a190*/  IADD3 R217, R209, -0x3f3504f3, RZ ;  /* 0xc0cafb0dd1d97810 */ /* 0x000fc60007ffe0ff */
[----:B------:R-:W3:Y:S01]  /*a1a0*/  MUFU.RCP R222, R222 ;  /* 0x000000de00de7308 */ /* 0x000ee20000001000 */
[----:B------:R-:W-:Y:S02]  /*a1b0*/  LEA.HI.X.SX32 R165, R165, R0, 0x1, P6 ;  /* 0x00000000a5a57211 */ /* 0x000fe400030f0eff */
[----:B------:R-:W-:Y:S02]  /*a1c0*/  IADD3 R0, R178, -0x3f3504f3, RZ ;  /* 0xc0cafb0db2007810 */ /* 0x000fe40007ffe0ff */
[----:B------:R-:W-:-:S03]  /*a1d0*/  LOP3.LUT R217, R217, 0xff800000, RZ, 0xc0, !PT ;  /* 0xff800000d9d97812 */ /* 0x000fc600078ec0ff */
[----:B------:R-:W4:Y:S01]  /*a1e0*/  MUFU.RCP R224, R224 ;  /* 0x000000e000e07308 */ /* 0x000f220000001000 */
[----:B-1----:R-:W-:Y:S01]  /*a1f0*/  FMUL R219, R221, R219 ;  /* 0x000000dbdddb7220 */ /* 0x002fe20000400000 */
[----:B------:R-:W-:Y:S01]  /*a200*/  IADD3 R229, R207, -0x3f3504f3, RZ ;  /* 0xc0cafb0dcfe57810 */ /* 0x000fe20007ffe0ff */
[C---:B------:R-:W-:Y:S02]  /*a210*/  FMUL R220, R221.reuse, R220 ;  /* 0x000000dcdddc7220 */ /* 0x040fe40000400000 */
[C---:B------:R-:W-:Y:S02]  /*a220*/  FMUL R218, R221.reuse, R218 ;  /* 0x000000daddda7220 */ /* 0x040fe40000400000 */
[C---:B------:R-:W-:Y:S02]  /*a230*/  FMUL R94, R221.reuse, R94 ;  /* 0x0000005edd5e7220 */ /* 0x040fe40000400000 */
[C---:B------:R-:W-:Y:S02]  /*a240*/  FMUL R201, R221.reuse, R201 ;  /* 0x000000c9ddc97220 */ /* 0x040fe40000400000 */
[----:B------:R-:W-:-:S02]  /*a250*/  FMUL R193, R221, R193 ;  /* 0x000000c1ddc17220 */ /* 0x000fc40000400000 */
[C---:B------:R-:W-:Y:S01]  /*a260*/  FMUL R190, R221.reuse, R190 ;  /* 0x000000beddbe7220 */ /* 0x040fe20000400000 */
[----:B------:R-:W1:Y:S01]  /*a270*/  I2F R227, R217 ;  /* 0x000000d900e37306 */ /* 0x000e620000201400 */
[----:B------:R-:W-:Y:S01]  /*a280*/  FMUL R221, R221, R189 ;  /* 0x000000bddddd7220 */ /* 0x000fe20000400000 */
[----:B------:R-:W-:Y:S01]  /*a290*/  LOP3.LUT R189, R0, 0xff800000, RZ, 0xc0, !PT ;  /* 0xff80000000bd7812 */ /* 0x000fe200078ec0ff */
[----:B0-----:R-:W-:Y:S01]  /*a2a0*/  FMUL R223, R228, R186 ;  /* 0x000000bae4df7220 */ /* 0x001fe20000400000 */
[----:B------:R-:W-:Y:S01]  /*a2b0*/  IADD3 R0, R206, -0x3f3504f3, RZ ;  /* 0xc0cafb0dce007810 */ /* 0x000fe20007ffe0ff */
[C---:B--2---:R-:W-:Y:S01]  /*a2c0*/  FMUL R185, R226.reuse, R185 ;  /* 0x000000b9e2b97220 */ /* 0x044fe20000400000 */
[----:B------:R-:W-:Y:S01]  /*a2d0*/  LOP3.LUT R186, R229, 0xff800000, RZ, 0xc0, !PT ;  /* 0xff800000e5ba7812 */ /* 0x000fe200078ec0ff */
[C---:B------:R-:W-:Y:S02]  /*a2e0*/  FMUL R184, R226.reuse, R184 ;  /* 0x000000b8e2b87220 */ /* 0x040fe40000400000 */
[----:B------:R-:W-:-:S02]  /*a2f0*/  FMUL R181, R226, R181 ;  /* 0x000000b5e2b57220 */ /* 0x000fc40000400000 */
[C---:B------:R-:W-:Y:S02]  /*a300*/  FMUL R177, R226.reuse, R177 ;  /* 0x000000b1e2b17220 */ /* 0x040fe40000400000 */
[C---:B------:R-:W-:Y:S02]  /*a310*/  FMUL R175, R226.reuse, R175 ;  /* 0x000000afe2af7220 */ /* 0x040fe40000400000 */
[C---:B------:R-:W-:Y:S02]  /*a320*/  FMUL R173, R226.reuse, R173 ;  /* 0x000000ade2ad7220 */ /* 0x040fe40000400000 */
[----:B------:R-:W-:Y:S01]  /*a330*/  FMUL R169, R226, R169 ;  /* 0x000000a9e2a97220 */ /* 0x000fe20000400000 */
[----:B------:R-:W-:Y:S01]  /*a340*/  IADD3 R231, R172, -0x3f3504f3, RZ ;  /* 0xc0cafb0dace77810 */ /* 0x000fe20007ffe0ff */
[----:B------:R-:W-:Y:S01]  /*a350*/  FMUL R226, R226, R166 ;  /* 0x000000a6e2e27220 */ /* 0x000fe20000400000 */
[----:B------:R-:W-:Y:S01]  /*a360*/  LOP3.LUT R166, R0, 0xff800000, RZ, 0xc0, !PT ;  /* 0xff80000000a67812 */ /* 0x000fe200078ec0ff */
[----:B---3--:R-:W-:Y:S01]  /*a370*/  FMUL R229, R222, R174 ;  /* 0x000000aedee57220 */ /* 0x008fe20000400000 */
[----:B------:R-:W0:Y:S01]  /*a380*/  I2F R0, R186 ;  /* 0x000000ba00007306 */ /* 0x000e220000201400 */
[----:B------:R-:W-:-:S02]  /*a390*/  FMUL R205, R228, R205 ;  /* 0x000000cde4cd7220 */ /* 0x000fc40000400000 */
[C---:B------:R-:W-:Y:S02]  /*a3a0*/  FMUL R95, R228.reuse, R95 ;  /* 0x0000005fe45f7220 */ /* 0x040fe40000400000 */
[C---:B------:R-:W-:Y:S02]  /*a3b0*/  FMUL R195, R228.reuse, R195 ;  /* 0x000000c3e4c37220 */ /* 0x040fe40000400000 */
[C---:B------:R-:W-:Y:S02]  /*a3c0*/  FMUL R194, R228.reuse, R194 ;  /* 0x000000c2e4c27220 */ /* 0x040fe40000400000 */
[C---:B------:R-:W-:Y:S02]  /*a3d0*/  FMUL R192, R228.reuse, R192 ;  /* 0x000000c0e4c07220 */ /* 0x040fe40000400000 */
[C---:B------:R-:W-:Y:S02]  /*a3e0*/  FMUL R191, R228.reuse, R191 ;  /* 0x000000bfe4bf7220 */ /* 0x040fe40000400000 */
[----:B------:R-:W-:-:S02]  /*a3f0*/  FMUL R187, R228, R187 ;  /* 0x000000bbe4bb7220 */ /* 0x000fc40000400000 */
[----:B------:R-:W-:Y:S01]  /*a400*/  FMUL R174, R222, R11 ;  /* 0x0000000bdeae7220 */ /* 0x000fe20000400000 */
[----:B------:R-:W2:Y:S01]  /*a410*/  I2F R228, R189 ;  /* 0x000000bd00e47306 */ /* 0x000ea20000201400 */
[----:B------:R-:W-:Y:S01]  /*a420*/  IADD3 R11, R170, -0x3f3504f3, RZ ;  /* 0xc0cafb0daa0b7810 */ /* 0x000fe20007ffe0ff */
[----:B------:R-:W-:Y:S01]  /*a430*/  FMUL R230, R222, R167 ;  /* 0x000000a7dee67220 */ /* 0x000fe20000400000 */
[----:B------:R-:W-:Y:S01]  /*a440*/  IADD3 R216, R208, -0x3f3504f3, RZ ;  /* 0xc0cafb0dd0d87810 */ /* 0x000fe20007ffe0ff */
[C---:B----4-:R-:W-:Y:S01]  /*a450*/  FMUL R204, R224.reuse, R204 ;  /* 0x000000cce0cc7220 */ /* 0x050fe20000400000 */
[----:B------:R-:W-:Y:S01]  /*a460*/  LOP3.LUT R167, R231, 0xff800000, RZ, 0xc0, !PT ;  /* 0xff800000e7a77812 */ /* 0x000fe200078ec0ff */
[C---:B------:R-:W-:Y:S02]  /*a470*/  FMUL R203, R224.reuse, R203 ;  /* 0x000000cbe0cb7220 */ /* 0x040fe40000400000 */
[C---:B------:R-:W-:Y:S02]  /*a480*/  FMUL R202, R224.reuse, R202 ;  /* 0x000000cae0ca7220 */ /* 0x040fe40000400000 */
[----:B------:R-:W-:-:S02]  /*a490*/  FMUL R200, R224, R200 ;  /* 0x000000c8e0c87220 */ /* 0x000fc40000400000 */
[C---:B------:R-:W-:Y:S02]  /*a4a0*/  FMUL R199, R224.reuse, R199 ;  /* 0x000000c7e0c77220 */ /* 0x040fe40000400000 */
[C---:B------:R-:W-:Y:S02]  /*a4b0*/  FMUL R198, R224.reuse, R198 ;  /* 0x000000c6e0c67220 */ /* 0x040fe40000400000 */
[----:B------:R-:W-:Y:S02]  /*a4c0*/  FMUL R197, R224, R197 ;  /* 0x000000c5e0c57220 */ /* 0x000fe40000400000 */
[C---:B------:R-:W-:Y:S02]  /*a4d0*/  FMUL R183, R222.reuse, R183 ;  /* 0x000000b7deb77220 */ /* 0x040fe40000400000 */
[C---:B------:R-:W-:Y:S02]  /*a4e0*/  FMUL R179, R222.reuse, R179 ;  /* 0x000000b3deb37220 */ /* 0x040fe40000400000 */
[----:B------:R-:W-:-:S02]  /*a4f0*/  FMUL R176, R222, R176 ;  /* 0x000000b0deb07220 */ /* 0x000fc40000400000 */
[----:B------:R-:W-:Y:S02]  /*a500*/  FMUL R171, R222, R171 ;  /* 0x000000abdeab7220 */ /* 0x000fe40000400000 */
[----:B------:R-:W-:Y:S01]  /*a510*/  FMUL R224, R224, R196 ;  /* 0x000000c4e0e07220 */ /* 0x000fe20000400000 */
[----:B------:R-:W-:Y:S01]  /*a520*/  LOP3.LUT R196, R11, 0xff800000, RZ, 0xc0, !PT ;  /* 0xff8000000bc47812 */ /* 0x000fe200078ec0ff */
[----:B------:R-:W-:Y:S01]  /*a530*/  FMUL R222, R222, R10 ;  /* 0x0000000adede7220 */ /* 0x000fe20000400000 */
[----:B------:R-:W-:Y:S01]  /*a540*/  LOP3.LUT R216, R216, 0xff800000, RZ, 0xc0, !PT ;  /* 0xff800000d8d87812 */ /* 0x000fe200078ec0ff */
[----:B------:R-:W3:Y:S01]  /*a550*/  I2F R10, R166 ;  /* 0x000000a6000a7306 */ /* 0x000ee20000201400 */
[----:B------:R-:W-:Y:S01]  /*a560*/  IADD3 R11, R168, -0x3f3504f3, RZ ;  /* 0xc0cafb0da80b7810 */ /* 0x000fe20007ffe0ff */
[----:B-1----:R-:W-:-:S03]  /*a570*/  FFMA.FTZ R227, R227, 1.1920928955078125e-07, R213 ;  /* 0x34000000e3e37823 */ /* 0x002fc600000100d5 */
[----:B------:R-:W-:-:S03]  /*a580*/  LOP3.LUT R213, R11, 0xff800000, RZ, 0xc0, !PT ;  /* 0xff8000000bd57812 */ /* 0x000fc600078ec0ff */
[----:B------:R-:W1:Y:S01]  /*a590*/  I2F R231, R167 ;  /* 0x000000a700e77306 */ /* 0x000e620000201400 */
[----:B------:R-:W-:-:S07]  /*a5a0*/  FSEL R11, RZ, -23, P4 ;  /* 0xc1b80000ff0b7808 */ /* 0x000fce0002000000 */
[----:B------:R-:W4:Y:S01]  /*a5b0*/  I2F R225, R216 ;  /* 0x000000d800e17306 */ /* 0x000f220000201400 */
[----:B0-----:R-:W-:Y:S01]  /*a5c0*/  FFMA.FTZ R0, R0, 1.1920928955078125e-07, R11 ;  /* 0x3400000000007823 */ /* 0x001fe2000001000b */
[----:B------:R-:W-:Y:S01]  /*a5d0*/  FSEL R11, RZ, -23, P3 ;  /* 0xc1b80000ff0b7808 */ /* 0x000fe20001800000 */
[----:B--2---:R-:W-:Y:S01]  /*a5e0*/  FFMA.FTZ R228, R228, 1.1920928955078125e-07, R212 ;  /* 0x34000000e4e47823 */ /* 0x004fe200000100d4 */
[----:B------:R-:W-:-:S03]  /*a5f0*/  FSEL R212, RZ, -23, P2 ;  /* 0xc1b80000ffd47808 */ /* 0x000fc60001000000 */
[----:B---3--:R-:W-:Y:S02]  /*a600*/  FFMA.FTZ R10, R10, 1.1920928955078125e-07, R11 ;  /* 0x340000000a0a7823 */ /* 0x008fe4000001000b */
[----:B-1----:R-:W-:Y:S01]  /*a610*/  FFMA.FTZ R11, R231, 1.1920928955078125e-07, R212 ;  /* 0x34000000e70b7823 */ /* 0x002fe200000100d4 */
[----:B------:R-:W-:Y:S02]  /*a620*/  FSEL R231, RZ, -23, P0 ;  /* 0xc1b80000ffe77808 */ /* 0x000fe40000000000 */
[C---:B------:R-:W-:Y:S01]  /*a630*/  FSETP.GT.AND P0, PT, |R180|.reuse, 8.50705917302346158658e+37, PT ;  /* 0x7e800000b400780b */ /* 0x040fe20003f04200 */
[----:B------:R-:W-:Y:S01]  /*a640*/  I2F R232, R213 ;  /* 0x000000d500e87306 */ /* 0x000fe20000201400 */
[----:B----4-:R-:W-:Y:S01]  /*a650*/  FFMA.FTZ R214, R225, 1.1920928955078125e-07, R214 ;  /* 0x34000000e1d67823 */ /* 0x010fe200000100d6 */
[----:B------:R-:W-:-:S06]  /*a660*/  FSETP.GEU.AND P3, PT, |R180|, 1.175494350822287508e-38, PT ;  /* 0x00800000b400780b */ /* 0x000fcc0003f6e200 */
[----:B------:R-:W0:Y:S01]  /*a670*/  I2F R225, R196 ;  /* 0x000000c400e17306 */ /* 0x000e220000201400 */
[----:B------:R-:W-:-:S03]  /*a680*/  FSEL R212, RZ, -23, P1 ;  /* 0xc1b80000ffd47808 */ /* 0x000fc60000800000 */
[----:B------:R-:W-:Y:S01]  /*a690*/  @P0 FMUL R180, R180, 0.25 ;  /* 0x3e800000b4b40820 */ /* 0x000fe20000400000 */
[----:B------:R-:W-:Y:S01]  /*a6a0*/  FSETP.GT.AND P2, PT, |R188|, 8.50705917302346158658e+37, PT ;  /* 0x7e800000bc00780b */ /* 0x000fe20003f44200 */
[----:B------:R-:W-:Y:S01]  /*a6b0*/  IMAD.MOV.U32 R238, RZ, RZ, R60 ;  /* 0x000000ffffee7224 */ /* 0x000fe200078e003c */
[----:B------:R-:W-:Y:S01]  /*a6c0*/  MOV R236, R61 ;  /* 0x0000003d00ec7202 */ /* 0x000fe20000000f00 */
[----:B------:R-:W-:Y:S01]  /*a6d0*/  @!P3 FMUL R180, R180, 16777216 ;  /* 0x4b800000b4b4b820 */ /* 0x000fe20000400000 */
[----:B------:R-:W-:Y:S01]  /*a6e0*/  FSETP.GT.AND P1, PT, |R182|, 8.50705917302346158658e+37, PT ;  /* 0x7e800000b600780b */ /* 0x000fe20003f24200 */
[----:B------:R-:W-:Y:S01]  /*a6f0*/  IMAD.MOV.U32 R60, RZ, RZ, R57 ;  /* 0x000000ffff3c7224 */ /* 0x000fe200078e0039 */
[----:B------:R-:W-:Y:S01]  /*a700*/  FSETP.GEU.AND P4, PT, |R188|, 1.175494350822287508e-38, PT ;  /* 0x00800000bc00780b */ /* 0x000fe20003f8e200 */
[----:B0-----:R-:W-:Y:S02]  /*a710*/  FFMA.FTZ R212, R225, 1.1920928955078125e-07, R212 ;  /* 0x34000000e1d47823 */ /* 0x001fe400000100d4 */
[----:B------:R-:W-:Y:S01]  /*a720*/  FFMA.FTZ R225, R232, 1.1920928955078125e-07, R231 ;  /* 0x34000000e8e17823 */ /* 0x000fe200000100e7 */
[----:B------:R-:W-:-:S02]  /*a730*/  MOV R231, R67 ;  /* 0x0000004300e77202 */ /* 0x000fc40000000f00 */
[----:B------:R-:W0:Y:S01]  /*a740*/  MUFU.RCP R67, R180 ;  /* 0x000000b400437308 */ /* 0x000e220000001000 */
[----:B------:R-:W-:Y:S02]  /*a750*/  @P0 FMUL R49, R49, 0.25 ;  /* 0x3e80000031310820 */ /* 0x000fe40000400000 */
[----:B------:R-:W-:Y:S02]  /*a760*/  @P0 FMUL R48, R48, 0.25 ;  /* 0x3e80000030300820 */ /* 0x000fe40000400000 */
[----:B------:R-:W-:Y:S02]  /*a770*/  @P0 FMUL R53, R53, 0.25 ;  /* 0x3e80000035350820 */ /* 0x000fe40000400000 */
[----:B------:R-:W-:Y:S02]  /*a780*/  @P0 FMUL R52, R52, 0.25 ;  /* 0x3e80000034340820 */ /* 0x000fe40000400000 */
[----:B------:R-:W-:Y:S02]  /*a790*/  @P0 FMUL R60, R60, 0.25 ;  /* 0x3e8000003c3c0820 */ /* 0x000fe40000400000 */
[----:B------:R-:W-:-:S02]  /*a7a0*/  @P0 FMUL R56, R56, 0.25 ;  /* 0x3e80000038380820 */ /* 0x000fc40000400000 */
[----:B------:R-:W-:Y:S02]  /*a7b0*/  @P0 FMUL R236, R236, 0.25 ;  /* 0x3e800000ecec0820 */ /* 0x000fe40000400000 */
[----:B------:R-:W-:Y:S01]  /*a7c0*/  @P0 FMUL R238, R238, 0.25 ;  /* 0x3e800000eeee0820 */ /* 0x000fe20000400000 */
[----:B------:R-:W-:Y:S01]  /*a7d0*/  FSETP.GEU.AND P0, PT, |R182|, 1.175494350822287508e-38, PT ;  /* 0x00800000b600780b */ /* 0x000fe20003f0e200 */
[----:B------:R-:W-:Y:S02]  /*a7e0*/  @P2 FMUL R188, R188, 0.25 ;  /* 0x3e800000bcbc2820 */ /* 0x000fe40000400000 */
[----:B------:R-:W-:Y:S02]  /*a7f0*/  @!P3 FMUL R49, R49, 16777216 ;  /* 0x4b8000003131b820 */ /* 0x000fe40000400000 */
[----:B------:R-:W-:Y:S02]  /*a800*/  @!P4 FMUL R188, R188, 16777216 ;  /* 0x4b800000bcbcc820 */ /* 0x000fe40000400000 */
[----:B------:R-:W-:-:S02]  /*a810*/  @P1 FMUL R182, R182, 0.25 ;  /* 0x3e800000b6b61820 */ /* 0x000fc40000400000 */
[----:B0-----:R-:W-:Y:S02]  /*a820*/  FMUL R61, R67, R49 ;  /* 0x00000031433d7220 */ /* 0x001fe40000400000 */
[----:B------:R-:W0:Y:S02]  /*a830*/  MUFU.RCP R49, R188 ;  /* 0x000000bc00317308 */ /* 0x000e240000001000 */
[----:B------:R-:W-:Y:S01]  /*a840*/  @!P0 FMUL R182, R182, 16777216 ;  /* 0x4b800000b6b68820 */ /* 0x000fe20000400000 */
[----:B------:R-:W-:Y:S01]  /*a850*/  MOV R232, R69 ;  /* 0x0000004500e87202 */ /* 0x000fe20000000f00 */
[----:B------:R-:W-:Y:S01]  /*a860*/  IMAD.MOV.U32 R233, RZ, RZ, R64 ;  /* 0x000000ffffe97224 */ /* 0x000fe200078e0040 */
[----:B------:R-:W-:Y:S01]  /*a870*/  MOV R234, R65 ;  /* 0x0000004100ea7202 */ /* 0x000fe20000000f00 */
[----:B------:R-:W-:Y:S02]  /*a880*/  @P2 FMUL R68, R68, 0.25 ;  /* 0x3e80000044442820 */ /* 0x000fe40000400000 */
[----:B------:R-:W1:Y:S01]  /*a890*/  MUFU.RCP R182, R182 ;  /* 0x000000b600b67308 */ /* 0x000e620000001000 */
[----:B------:R-:W-:-:S02]  /*a8a0*/  @P2 FMUL R233, R233, 0.25 ;  /* 0x3e800000e9e92820 */ /* 0x000fc40000400000 */
[----:B------:R-:W-:Y:S02]  /*a8b0*/  @P2 FMUL R234, R234, 0.25 ;  /* 0x3e800000eaea2820 */ /* 0x000fe40000400000 */
[----:B------:R-:W-:Y:S02]  /*a8c0*/  @P2 FMUL R232, R232, 0.25 ;  /* 0x3e800000e8e82820 */ /* 0x000fe40000400000 */
[----:B------:R-:W-:Y:S02]  /*a8d0*/  @P2 FMUL R73, R73, 0.25 ;  /* 0x3e80000049492820 */ /* 0x000fe40000400000 */
[----:B------:R-:W-:Y:S02]  /*a8e0*/  @P2 FMUL R77, R77, 0.25 ;  /* 0x3e8000004d4d2820 */ /* 0x000fe40000400000 */
[----:B------:R-:W-:Y:S02]  /*a8f0*/  @P2 FMUL R72, R72, 0.25 ;  /* 0x3e80000048482820 */ /* 0x000fe40000400000 */
[----:B------:R-:W-:-:S02]  /*a900*/  @P2 FMUL R76, R76, 0.25 ;  /* 0x3e8000004c4c2820 */ /* 0x000fc40000400000 */
[----:B------:R-:W-:Y:S02]  /*a910*/  IMAD.MOV.U32 R69, RZ, RZ, R66 ;  /* 0x000000ffff457224 */ /* 0x000fe400078e0042 */
[----:B------:R-:W-:Y:S02]  /*a920*/  @!P3 FMUL R48, R48, 16777216 ;  /* 0x4b8000003030b820 */ /* 0x000fe40000400000 */
[----:B------:R-:W-:Y:S02]  /*a930*/  @!P3 FMUL R53, R53, 16777216 ;  /* 0x4b8000003535b820 */ /* 0x000fe40000400000 */
[----:B------:R-:W-:Y:S02]  /*a940*/  @!P3 FMUL R52, R52, 16777216 ;  /* 0x4b8000003434b820 */ /* 0x000fe40000400000 */
[----:B------:R-:W-:Y:S02]  /*a950*/  @!P3 FMUL R60, R60, 16777216 ;  /* 0x4b8000003c3cb820 */ /* 0x000fe40000400000 */
        /* <DEDUP_REMOVED lines=11> */
[----:B------:R-:W-:Y:S02]  /*aa10*/  @P1 FMUL R231, R231, 0.25 ;  /* 0x3e800000e7e71820 */ /* 0x000fe40000400000 */
[----:B------:R-:W-:-:S02]  /*aa20*/  @P1 FMUL R71, R71, 0.25 ;  /* 0x3e80000047471820 */ /* 0x000fc40000400000 */
[C---:B------:R-:W-:Y:S02]  /*aa30*/  FMUL R57, R67.reuse, R48 ;  /* 0x0000003043397220 */ /* 0x040fe40000400000 */
[C---:B------:R-:W-:Y:S02]  /*aa40*/  FMUL R64, R67.reuse, R53 ;  /* 0x0000003543407220 */ /* 0x040fe40000400000 */
[C---:B------:R-:W-:Y:S02]  /*aa50*/  FMUL R66, R67.reuse, R52 ;  /* 0x0000003443427220 */ /* 0x040fe40000400000 */
[C---:B------:R-:W-:Y:S02]  /*aa60*/  FMUL R60, R67.reuse, R60 ;  /* 0x0000003c433c7220 */ /* 0x040fe40000400000 */
[C---:B------:R-:W-:Y:S02]  /*aa70*/  FMUL R56, R67.reuse, R56 ;  /* 0x0000003843387220 */ /* 0x040fe40000400000 */
[----:B------:R-:W-:-:S02]  /*aa80*/  FMUL R65, R67, R236 ;  /* 0x000000ec43417220 */ /* 0x000fc40000400000 */
[----:B------:R-:W-:Y:S02]  /*aa90*/  @P1 FMUL R69, R69, 0.25 ;  /* 0x3e80000045451820 */ /* 0x000fe40000400000 */
[----:B------:R-:W-:Y:S02]  /*aaa0*/  @P1 FMUL R70, R70, 0.25 ;  /* 0x3e80000046461820 */ /* 0x000fe40000400000 */
[----:B------:R-:W-:Y:S02]  /*aab0*/  @P1 FMUL R74, R74, 0.25 ;  /* 0x3e8000004a4a1820 */ /* 0x000fe40000400000 */
[----:B------:R-:W-:Y:S02]  /*aac0*/  @P1 FMUL R78, R78, 0.25 ;  /* 0x3e8000004e4e1820 */ /* 0x000fe40000400000 */
[----:B------:R-:W-:Y:S02]  /*aad0*/  FMUL R67, R67, R238 ;  /* 0x000000ee43437220 */ /* 0x000fe40000400000 */
[----:B0-----:R-:W-:-:S02]  /*aae0*/  FMUL R53, R49, R234 ;  /* 0x000000ea31357220 */ /* 0x001fc40000400000 */
[C---:B------:R-:W-:Y:S02]  /*aaf0*/  FMUL R233, R49.reuse, R233 ;  /* 0x000000e931e97220 */ /* 0x040fe40000400000 */
[C---:B------:R-:W-:Y:S02]  /*ab00*/  FMUL R232, R49.reuse, R232 ;  /* 0x000000e831e87220 */ /* 0x040fe40000400000 */
[C---:B------:R-:W-:Y:S02]  /*ab10*/  FMUL R48, R49.reuse, R68 ;  /* 0x0000004431307220 */ /* 0x040fe40000400000 */
[C---:B------:R-:W-:Y:S02]  /*ab20*/  FMUL R52, R49.reuse, R73 ;  /* 0x0000004931347220 */ /* 0x040fe40000400000 */
[C---:B------:R-:W-:Y:S02]  /*ab30*/  FMUL R77, R49.reuse, R77 ;  /* 0x0000004d314d7220 */ /* 0x040fe40000400000 */
[----:B------:R-:W-:-:S02]  /*ab40*/  FMUL R72, R49, R72 ;  /* 0x0000004831487220 */ /* 0x000fc40000400000 */
[----:B------:R-:W-:Y:S02]  /*ab50*/  FMUL R73, R49, R76 ;  /* 0x0000004c31497220 */ /* 0x000fe40000400000 */
[----:B------:R-:W-:Y:S02]  /*ab60*/  @!P0 FMUL R231, R231, 16777216 ;  /* 0x4b800000e7e78820 */ /* 0x000fe40000400000 */
[----:B------:R-:W-:Y:S01]  /*ab70*/  @!P0 FMUL R71, R71, 16777216 ;  /* 0x4b80000047478820 */ /* 0x000fe20000400000 */
[----:B------:R-:W-:Y:S01]  /*ab80*/  F2FP.PACK_AB R61, R61, R64 ;  /* 0x000000403d3d723e */ /* 0x000fe200000000ff */
[----:B------:R-:W-:Y:S01]  /*ab90*/  @P1 FMUL R75, R75, 0.25 ;  /* 0x3e8000004b4b1820 */ /* 0x000fe20000400000 */
[----:B------:R-:W-:Y:S01]  /*aba0*/  F2FP.PACK_AB R60, R60, R65 ;  /* 0x000000413c3c723e */ /* 0x000fe200000000ff */
[----:B------:R-:W-:Y:S01]  /*abb0*/  BAR.SYNC.DEFER_BLOCKING 0x0 ;  /* 0x0000000000007b1d */ /* 0x000fe20000010000 */
[----:B------:R-:W-:Y:S02]  /*abc0*/  @P1 FMUL R79, R79, 0.25 ;  /* 0x3e8000004f4f1820 */ /* 0x000fe40000400000 */
[----:B------:R-:W-:-:S02]  /*abd0*/  @!P0 FMUL R69, R69, 16777216 ;  /* 0x4b80000045458820 */ /* 0x000fc40000400000 */
[----:B------:R-:W-:Y:S02]  /*abe0*/  @!P0 FMUL R70, R70, 16777216 ;  /* 0x4b80000046468820 */ /* 0x000fe40000400000 */
[----:B------:R-:W-:Y:S02]  /*abf0*/  @!P0 FMUL R74, R74, 16777216 ;  /* 0x4b8000004a4a8820 */ /* 0x000fe40000400000 */
[----:B------:R-:W-:Y:S01]  /*ac00*/  @!P0 FMUL R78, R78, 16777216 ;  /* 0x4b8000004e4e8820 */ /* 0x000fe20000400000 */
[----:B------:R-:W-:Y:S01]  /*ac10*/  F2FP.PACK_AB R49, R233, R48 ;  /* 0x00000030e931723e */ /* 0x000fe200000000ff */
[C---:B-1----:R-:W-:Y:S01]  /*ac20*/  FMUL R231, R182.reuse, R231 ;  /* 0x000000e7b6e77220 */ /* 0x042fe20000400000 */
[----:B------:R-:W-:Y:S01]  /*ac30*/  F2FP.PACK_AB R53, R53, R232 ;  /* 0x000000e83535723e */ /* 0x000fe200000000ff */
[----:B------:R-:W-:Y:S01]  /*ac40*/  FMUL R68, R182, R71 ;  /* 0x00000047b6447220 */ /* 0x000fe20000400000 */
[----:B------:R-:W-:Y:S02]  /*ac50*/  F2FP.PACK_AB R52, R52, R77 ;  /* 0x0000004d3434723e */ /* 0x000fe400000000ff */
[----:B------:R-:W-:-:S02]  /*ac60*/  F2FP.PACK_AB R57, R57, R66 ;  /* 0x000000423939723e */ /* 0x000fc400000000ff */
[----:B------:R-:W-:Y:S01]  /*ac70*/  F2FP.PACK_AB R56, R56, R67 ;  /* 0x000000433838723e */ /* 0x000fe200000000ff */
[----:B------:R-:W-:Y:S01]  /*ac80*/  @!P0 FMUL R75, R75, 16777216 ;  /* 0x4b8000004b4b8820 */ /* 0x000fe20000400000 */
[----:B------:R-:W-:Y:S01]  /*ac90*/  F2FP.PACK_AB R48, R72, R73 ;  /* 0x000000494830723e */ /* 0x000fe200000000ff */
[----:B------:R-:W-:Y:S02]  /*aca0*/  @!P0 FMUL R79, R79, 16777216 ;  /* 0x4b8000004f4f8820 */ /* 0x000fe40000400000 */
[C---:B------:R-:W-:Y:S02]  /*acb0*/  FMUL R69, R182.reuse, R69 ;  /* 0x00000045b6457220 */ /* 0x040fe40000400000 */
[C---:B------:R-:W-:Y:S02]  /*acc0*/  FMUL R70, R182.reuse, R70 ;  /* 0x00000046b6467220 */ /* 0x040fe40000400000 */
[C---:B------:R-:W-:Y:S02]  /*acd0*/  FMUL R74, R182.reuse, R74 ;  /* 0x0000004ab64a7220 */ /* 0x040fe40000400000 */
[C---:B------:R-:W-:Y:S01]  /*ace0*/  FMUL R71, R182.reuse, R78 ;  /* 0x0000004eb6477220 */ /* 0x040fe20000400000 */
[----:B------:R0:W-:Y:S01]  /*acf0*/  STS.64 [R211+0x280], R60 ;  /* 0x0002803cd3007388 */ /* 0x0001e20000000a00 */
[C---:B------:R-:W-:Y:S01]  /*ad00*/  FMUL R75, R182.reuse, R75 ;  /* 0x0000004bb64b7220 */ /* 0x040fe20000400000 */
[----:B------:R-:W-:Y:S01]  /*ad10*/  F2FP.PACK_AB R65, R179, R229 ;  /* 0x000000e5b341723e */ /* 0x000fe200000000ff */
[----:B------:R-:W-:Y:S01]  /*ad20*/  FMUL R76, R182, R79 ;  /* 0x0000004fb64c7220 */ /* 0x000fe20000400000 */
[----:B------:R1:W-:Y:S01]  /*ad30*/  STS.64 [R211+0x200], R52 ;  /* 0x00020034d3007388 */ /* 0x0003e20000000a00 */
[----:B------:R-:W-:-:S02]  /*ad40*/  F2FP.PACK_AB R64, R230, R222 ;  /* 0x000000dee640723e */ /* 0x000fc400000000ff */
[----:B------:R-:W-:Y:S01]  /*ad50*/  F2FP.PACK_AB R195, R205, R195 ;  /* 0x000000c3cdc3723e */ /* 0x000fe200000000ff */
[----:B------:R2:W-:Y:S01]  /*ad60*/  STS.64 [R211+0x80], R56 ;  /* 0x00008038d3007388 */ /* 0x0005e20000000a00 */
[----:B------:R-:W-:Y:S02]  /*ad70*/  IADD3 R216, R208, -R216, RZ ;  /* 0x800000d8d0d87210 */ /* 0x000fe40007ffe0ff */
[----:B0-----:R-:W-:Y:S01]  /*ad80*/  F2FP.PACK_AB R61, R95, R194 ;  /* 0x000000c25f3d723e */ /* 0x001fe200000000ff */
[----:B------:R0:W-:Y:S01]  /*ad90*/  STS.64 [R211], R48 ;  /* 0x00000030d3007388 */ /* 0x0001e20000000a00 */
[----:B------:R-:W-:Y:S02]  /*ada0*/  F2FP.PACK_AB R60, R191, R223 ;  /* 0x000000dfbf3c723e */ /* 0x000fe400000000ff */
[----:B-1----:R-:W-:Y:S02]  /*adb0*/  F2FP.PACK_AB R53, R231, R68 ;  /* 0x00000044e735723e */ /* 0x002fe400000000ff */
[----:B------:R-:W-:-:S02]  /*adc0*/  F2FP.PACK_AB R194, R192, R187 ;  /* 0x000000bbc0c2723e */ /* 0x000fc400000000ff */
[----:B--2---:R-:W-:Y:S02]  /*add0*/  F2FP.PACK_AB R57, R183, R176 ;  /* 0x000000b0b739723e */ /* 0x004fe400000000ff */
[----:B------:R-:W-:Y:S02]  /*ade0*/  F2FP.PACK_AB R56, R171, R174 ;  /* 0x000000aeab38723e */ /* 0x000fe400000000ff */
[----:B------:R-:W-:Y:S02]  /*adf0*/  LOP3.LUT R68, R211, 0x10, RZ, 0x3c, !PT ;  /* 0x00000010d3447812 */ /* 0x000fe400078e3cff */
[----:B0-----:R-:W-:Y:S02]  /*ae00*/  F2FP.PACK_AB R49, R69, R70 ;  /* 0x000000464531723e */ /* 0x001fe400000000ff */
[----:B------:R-:W-:Y:S01]  /*ae10*/  F2FP.PACK_AB R48, R74, R71 ;  /* 0x000000474a30723e */ /* 0x000fe200000000ff */
[----:B------:R-:W-:Y:S01]  /*ae20*/  STS.64 [R211+0x100], R64 ;  /* 0x00010040d3007388 */ /* 0x000fe20000000a00 */
[----:B------:R-:W-:-:S02]  /*ae30*/  F2FP.PACK_AB R52, R75, R76 ;  /* 0x0000004c4b34723e */ /* 0x000fc400000000ff */
[----:B------:R-:W-:Y:S01]  /*ae40*/  IADD3 R217, R209, -R217, RZ ;  /* 0x800000d9d1d97210 */ /* 0x000fe20007ffe0ff */
[----:B------:R0:W-:Y:S04]  /*ae50*/  STS.64 [R211+0x300], R56 ;  /* 0x00030038d3007388 */ /* 0x0001e80000000a00 */
[----:B------:R-:W-:Y:S04]  /*ae60*/  STS.64 [R211+0x180], R60 ;  /* 0x0001803cd3007388 */ /* 0x000fe80000000a00 */
[----:B------:R-:W-:Y:S04]  /*ae70*/  STS.64 [R211+0x380], R194 ;  /* 0x000380c2d3007388 */ /* 0x000fe80000000a00 */
[----:B------:R1:W-:Y:S01]  /*ae80*/  STS.64 [R68+0x2000], R48 ;  /* 0x0020003044007388 */ /* 0x0003e20000000a00 */
[----:B0-----:R-:W-:-:S02]  /*ae90*/  F2FP.PACK_AB R57, R220, R94 ;  /* 0x0000005edc39723e */ /* 0x001fc400000000ff */
[----:B------:R-:W-:Y:S01]  /*aea0*/  F2FP.PACK_AB R56, R193, R221 ;  /* 0x000000ddc138723e */ /* 0x000fe200000000ff */
[----:B------:R0:W-:Y:S01]  /*aeb0*/  STS.64 [R68+0x2200], R52 ;  /* 0x0022003444007388 */ /* 0x0001e20000000a00 */
[----:B------:R-:W-:Y:S02]  /*aec0*/  FADD R217, R217, -1 ;  /* 0xbf800000d9d97421 */ /* 0x000fe40000000000 */
[----:B-1----:R-:W-:Y:S02]  /*aed0*/  IMAD.MOV.U32 R48, RZ, RZ, 0x3dc6b27f ;  /* 0x3dc6b27fff307424 */ /* 0x002fe400078e00ff */
[----:B------:R-:W-:Y:S01]  /*aee0*/  FADD R49, R216, -1 ;  /* 0xbf800000d8317421 */ /* 0x000fe20000000000 */
[----:B------:R1:W-:Y:S03]  /*aef0*/  STS.64 [R68+0x2180], R56 ;  /* 0x0021803844007388 */ /* 0x0003e60000000a00 */
[----:B0-----:R-:W-:-:S04]  /*af00*/  FFMA.FTZ R52, R49, R48, -0.16845393180847167969 ;  /* 0xbe2c7f3031347423 */ /* 0x001fc80000010030 */
[----:B------:R-:W-:Y:S02]  /*af10*/  FFMA.FTZ R52, R49, R52, 0.1716887056827545166 ;  /* 0x3e2fcf2a31347423 */ /* 0x000fe40000010034 */
[----:B-1----:R-:W-:Y:S02]  /*af20*/  FFMA.FTZ R56, R217, R48, -0.16845393180847167969 ;  /* 0xbe2c7f30d9387423 */ /* 0x002fe40000010030 */
[----:B------:R-:W-:Y:S02]  /*af30*/  FFMA.FTZ R52, R49, R52, -0.17900948226451873779 ;  /* 0xbe374e4331347423 */ /* 0x000fe40000010034 */
[C---:B------:R-:W-:Y:S02]  /*af40*/  FFMA.FTZ R56, R217.reuse, R56, 0.1716887056827545166 ;  /* 0x3e2fcf2ad9387423 */ /* 0x040fe40000010038 */
[----:B------:R-:W-:Y:S02]  /*af50*/  IMAD.IADD R189, R178, 0x1, -R189 ;  /* 0x00000001b2bd7824 */ /* 0x000fe400078e0abd */
[----:B------:R-:W-:-:S02]  /*af60*/  FFMA.FTZ R56, R217, R56, -0.17900948226451873779 ;  /* 0xbe374e43d9387423 */ /* 0x000fc40000010038 */
[----:B------:R-:W-:Y:S01]  /*af70*/  FFMA.FTZ R52, R49, R52, 0.20512372255325317383 ;  /* 0x3e520bf431347423 */ /* 0x000fe20000010034 */
[----:B------:R-:W-:Y:S01]  /*af80*/  IADD3 R186, R207, -R186, RZ ;  /* 0x800000bacfba7210 */ /* 0x000fe20007ffe0ff */
[----:B------:R-:W-:Y:S01]  /*af90*/  FADD R189, R189, -1 ;  /* 0xbf800000bdbd7421 */ /* 0x000fe20000000000 */
[----:B------:R-:W-:Y:S01]  /*afa0*/  F2FP.PACK_AB R65, R203, R200 ;  /* 0x000000c8cb41723e */ /* 0x000fe200000000ff */
[----:B------:R-:W-:Y:S01]  /*afb0*/  FFMA.FTZ R56, R217, R56, 0.20512372255325317383 ;  /* 0x3e520bf4d9387423 */ /* 0x000fe20000010038 */
[----:B------:R-:W-:Y:S01]  /*afc0*/  F2FP.PACK_AB R64, R198, R224 ;  /* 0x000000e0c640723e */ /* 0x000fe200000000ff */
[----:B------:R-:W-:Y:S02]  /*afd0*/  FFMA.FTZ R52, R49, R52, -0.24046532809734344482 ;  /* 0xbe763c8b31347423 */ /* 0x000fe40000010034 */
[----:B------:R-:W-:Y:S02]  /*afe0*/  FFMA.FTZ R60, R189, R48, -0.16845393180847167969 ;  /* 0xbe2c7f30bd3c7423 */ /* 0x000fe40000010030 */
[----:B------:R-:W-:-:S02]  /*aff0*/  FADD R53, R186, -1 ;  /* 0xbf800000ba357421 */ /* 0x000fc40000000000 */
[----:B------:R-:W-:Y:S02]  /*b000*/  FFMA.FTZ R56, R217, R56, -0.24046532809734344482 ;  /* 0xbe763c8bd9387423 */ /* 0x000fe40000010038 */
[----:B------:R-:W-:Y:S01]  /*b010*/  FFMA.FTZ R52, R49, R52, 0.28857114911079406738 ;  /* 0x3e93bf9931347423 */ /* 0x000fe20000010034 */
[----:B------:R0:W-:Y:S01]  /*b020*/  STS.64 [R68+0x2080], R64 ;  /* 0x0020804044007388 */ /* 0x0001e20000000a00 */
[----:B------:R-:W-:Y:S02]  /*b030*/  FFMA.FTZ R60, R189, R60, 0.1716887056827545166 ;  /* 0x3e2fcf2abd3c7423 */ /* 0x000fe4000001003c */
[----:B------:R-:W-:Y:S02]  /*b040*/  FFMA.FTZ R56, R217, R56, 0.28857114911079406738 ;  /* 0x3e93bf99d9387423 */ /* 0x000fe40000010038 */
[----:B------:R-:W-:Y:S02]  /*b050*/  FFMA.FTZ R52, R49, R52, -0.36067417263984680176 ;  /* 0xbeb8aa4931347423 */ /* 0x000fe40000010034 */
[----:B------:R-:W-:-:S02]  /*b060*/  FFMA.FTZ R60, R189, R60, -0.17900948226451873779 ;  /* 0xbe374e43bd3c7423 */ /* 0x000fc4000001003c */
[----:B0-----:R-:W-:Y:S02]  /*b070*/  FFMA.FTZ R64, R53, R48, -0.16845393180847167969 ;  /* 0xbe2c7f3035407423 */ /* 0x001fe40000010030 */
[----:B------:R-:W-:Y:S02]  /*b080*/  FFMA.FTZ R56, R217, R56, -0.36067417263984680176 ;  /* 0xbeb8aa49d9387423 */ /* 0x000fe40000010038 */
[----:B------:R-:W-:Y:S02]  /*b090*/  FFMA.FTZ R64, R53, R64, 0.1716887056827545166 ;  /* 0x3e2fcf2a35407423 */ /* 0x000fe40000010040 */
[----:B------:R-:W-:Y:S02]  /*b0a0*/  FFMA.FTZ R52, R49, R52, 0.48089820146560668945 ;  /* 0x3ef6384a31347423 */ /* 0x000fe40000010034 */
[----:B------:R-:W-:Y:S02]  /*b0b0*/  FFMA.FTZ R60, R189, R60, 0.20512372255325317383 ;  /* 0x3e520bf4bd3c7423 */ /* 0x000fe4000001003c */
[----:B------:R-:W-:-:S02]  /*b0c0*/  FFMA.FTZ R64, R53, R64, -0.17900948226451873779 ;  /* 0xbe374e4335407423 */ /* 0x000fc40000010040 */
[----:B------:R-:W-:Y:S02]  /*b0d0*/  FFMA.FTZ R56, R217, R56, 0.48089820146560668945 ;  /* 0x3ef6384ad9387423 */ /* 0x000fe40000010038 */
[----:B------:R-:W-:Y:S02]  /*b0e0*/  FFMA.FTZ R52, R49, R52, -0.72134751081466674805 ;  /* 0xbf38aa3b31347423 */ /* 0x000fe40000010034 */
[----:B------:R-:W-:Y:S02]  /*b0f0*/  FFMA.FTZ R60, R189, R60, -0.24046532809734344482 ;  /* 0xbe763c8bbd3c7423 */ /* 0x000fe4000001003c */
[----:B------:R-:W-:Y:S02]  /*b100*/  FFMA.FTZ R64, R53, R64, 0.20512372255325317383 ;  /* 0x3e520bf435407423 */ /* 0x000fe40000010040 */
[----:B------:R-:W-:Y:S02]  /*b110*/  FFMA.FTZ R56, R217, R56, -0.72134751081466674805 ;  /* 0xbf38aa3bd9387423 */ /* 0x000fe40000010038 */
[----:B------:R-:W-:-:S02]  /*b120*/  FMUL R52, R49, R52 ;  /* 0x0000003431347220 */ /* 0x000fc40000400000 */
[----:B------:R-:W-:Y:S02]  /*b130*/  FFMA.FTZ R60, R189, R60, 0.28857114911079406738 ;  /* 0x3e93bf99bd3c7423 */ /* 0x000fe4000001003c */
[----:B------:R-:W-:Y:S02]  /*b140*/  FFMA.FTZ R64, R53, R64, -0.24046532809734344482 ;  /* 0xbe763c8b35407423 */ /* 0x000fe40000010040 */
[----:B------:R-:W-:Y:S02]  /*b150*/  FMUL R56, R217, R56 ;  /* 0x00000038d9387220 */ /* 0x000fe40000400000 */
[----:B------:R-:W-:Y:S02]  /*b160*/  FMUL R52, R49, R52 ;  /* 0x0000003431347220 */ /* 0x000fe40000400000 */
[----:B------:R-:W-:Y:S01]  /*b170*/  FFMA.FTZ R60, R189, R60, -0.36067417263984680176 ;  /* 0xbeb8aa49bd3c7423 */ /* 0x000fe2000001003c */
[----:B------:R-:W-:Y:S01]  /*b180*/  IADD3 R167, R172, -R167, RZ ;  /* 0x800000a7aca77210 */ /* 0x000fe20007ffe0ff */
[----:B------:R-:W-:-:S02]  /*b190*/  FFMA.FTZ R64, R53, R64, 0.28857114911079406738 ;  /* 0x3e93bf9935407423 */ /* 0x000fc40000010040 */
[----:B------:R-:W-:Y:S02]  /*b1a0*/  FMUL R56, R217, R56 ;  /* 0x00000038d9387220 */ /* 0x000fe40000400000 */
[----:B------:R-:W-:Y:S02]  /*b1b0*/  FFMA.FTZ R49, R49, 1.4426950216293334961, R52 ;  /* 0x3fb8aa3b31317823 */ /* 0x000fe40000010034 */
[----:B------:R-:W-:Y:S02]  /*b1c0*/  FFMA.FTZ R60, R189, R60, 0.48089820146560668945 ;  /* 0x3ef6384abd3c7423 */ /* 0x000fe4000001003c */
[----:B------:R-:W-:Y:S02]  /*b1d0*/  IMAD.IADD R166, R206, 0x1, -R166 ;  /* 0x00000001cea67824 */ /* 0x000fe400078e0aa6 */
[----:B------:R-:W-:Y:S01]  /*b1e0*/  FFMA.FTZ R64, R53, R64, -0.36067417263984680176 ;  /* 0xbeb8aa4935407423 */ /* 0x000fe20000010040 */
[----:B------:R-:W-:Y:S01]  /*b1f0*/  ISETP.GE.U32.AND P6, PT, R209, 0x7f800000, PT ;  /* 0x7f800000d100780c */ /* 0x000fe20003fc6070 */
[----:B------:R-:W-:-:S02]  /*b200*/  FFMA.FTZ R56, R217, 1.4426950216293334961, R56 ;  /* 0x3fb8aa3bd9387823 */ /* 0x000fc40000010038 */
[----:B------:R-:W-:Y:S02]  /*b210*/  FADD R214, R214, R49 ;  /* 0x00000031d6d67221 */ /* 0x000fe40000000000 */
[----:B------:R-:W-:Y:S02]  /*b220*/  FFMA.FTZ R60, R189, R60, -0.72134751081466674805 ;  /* 0xbf38aa3bbd3c7423 */ /* 0x000fe4000001003c */
[----:B------:R-:W-:Y:S02]  /*b230*/  FADD R49, R166, -1 ;  /* 0xbf800000a6317421 */ /* 0x000fe40000000000 */
[----:B------:R-:W-:Y:S02]  /*b240*/  FADD R167, R167, -1 ;  /* 0xbf800000a7a77421 */ /* 0x000fe40000000000 */
[----:B------:R-:W-:Y:S02]  /*b250*/  FFMA.FTZ R64, R53, R64, 0.48089820146560668945 ;  /* 0x3ef6384a35407423 */ /* 0x000fe40000010040 */
[----:B------:R-:W-:-:S02]  /*b260*/  FADD R227, R227, R56 ;  /* 0x00000038e3e37221 */ /* 0x000fc40000000000 */
[----:B------:R-:W-:Y:S02]  /*b270*/  FMUL R60, R189, R60 ;  /* 0x0000003cbd3c7220 */ /* 0x000fe40000400000 */
[-C--:B------:R-:W-:Y:S02]  /*b280*/  FFMA.FTZ R52, R49, R48.reuse, -0.16845393180847167969 ;  /* 0xbe2c7f3031347423 */ /* 0x080fe40000010030 */
[----:B------:R-:W-:Y:S01]  /*b290*/  FFMA.FTZ R56, R167, R48, -0.16845393180847167969 ;  /* 0xbe2c7f30a7387423 */ /* 0x000fe20000010030 */
[----:B------:R-:W-:Y:S01]  /*b2a0*/  ISETP.GE.U32.AND P4, PT, R207, 0x7f800000, PT ;  /* 0x7f800000cf00780c */ /* 0x000fe20003f86070 */
[----:B------:R-:W-:Y:S02]  /*b2b0*/  FFMA.FTZ R64, R53, R64, -0.72134751081466674805 ;  /* 0xbf38aa3b35407423 */ /* 0x000fe40000010040 */
[----:B------:R-:W-:Y:S02]  /*b2c0*/  FMUL R60, R189, R60 ;  /* 0x0000003cbd3c7220 */ /* 0x000fe40000400000 */
[----:B------:R-:W-:-:S02]  /*b2d0*/  FFMA.FTZ R52, R49, R52, 0.1716887056827545166 ;  /* 0x3e2fcf2a31347423 */ /* 0x000fc40000010034 */
[----:B------:R-:W-:Y:S02]  /*b2e0*/  FFMA.FTZ R56, R167, R56, 0.1716887056827545166 ;  /* 0x3e2fcf2aa7387423 */ /* 0x000fe40000010038 */
[----:B------:R-:W-:Y:S02]  /*b2f0*/  FMUL R64, R53, R64 ;  /* 0x0000004035407220 */ /* 0x000fe40000400000 */
[----:B------:R-:W-:Y:S01]  /*b300*/  FFMA.FTZ R189, R189, 1.4426950216293334961, R60 ;  /* 0x3fb8aa3bbdbd7823 */ /* 0x000fe2000001003c */
[----:B------:R-:W-:Y:S01]  /*b310*/  @P6 MOV R60, 0x7f800000 ;  /* 0x7f800000003c6802 */ /* 0x000fe20000000f00 */
[----:B------:R-:W-:Y:S02]  /*b320*/  FFMA.FTZ R52, R49, R52, -0.17900948226451873779 ;  /* 0xbe374e4331347423 */ /* 0x000fe40000010034 */
[----:B------:R-:W-:Y:S01]  /*b330*/  FFMA.FTZ R56, R167, R56, -0.17900948226451873779 ;  /* 0xbe374e43a7387423 */ /* 0x000fe20000010038 */
[----:B------:R-:W-:Y:S01]  /*b340*/  IADD3 R196, R170, -R196, RZ ;  /* 0x800000c4aac47210 */ /* 0x000fe20007ffe0ff */
[----:B------:R-:W-:Y:S01]  /*b350*/  FMUL R64, R53, R64 ;  /* 0x0000004035407220 */ /* 0x000fe20000400000 */
[----:B------:R-:W-:Y:S01]  /*b360*/  ISETP.GE.U32.AND P0, PT, R208, 0x7f800000, PT ;  /* 0x7f800000d000780c */ /* 0x000fe20003f06070 */
[----:B------:R-:W-:Y:S01]  /*b370*/  FFMA.FTZ R52, R49, R52, 0.20512372255325317383 ;  /* 0x3e520bf431347423 */ /* 0x000fe20000010034 */
[----:B------:R-:W-:Y:S01]  /*b380*/  IADD3 R213, R168, -R213, RZ ;  /* 0x800000d5a8d57210 */ /* 0x000fe20007ffe0ff */
[----:B------:R-:W-:-:S02]  /*b390*/  FFMA.FTZ R56, R167, R56, 0.20512372255325317383 ;  /* 0x3e520bf4a7387423 */ /* 0x000fc40000010038 */
[----:B------:R-:W-:Y:S02]  /*b3a0*/  FFMA.FTZ R53, R53, 1.4426950216293334961, R64 ;  /* 0x3fb8aa3b35357823 */ /* 0x000fe40000010040 */
[----:B------:R-:W-:Y:S02]  /*b3b0*/  @P6 FFMA.FTZ R227, R209, R60, +INF ;  /* 0x7f800000d1e36423 */ /* 0x000fe4000001003c */
[----:B------:R-:W-:Y:S01]  /*b3c0*/  @P4 IMAD.MOV.U32 R60, RZ, RZ, 0x7f800000 ;  /* 0x7f800000ff3c4424 */ /* 0x000fe200078e00ff */
[----:B------:R-:W-:Y:S01]  /*b3d0*/  ISETP.GE.U32.AND P3, PT, R178, 0x7f800000, PT ;  /* 0x7f800000b200780c */ /* 0x000fe20003f66070 */
[----:B------:R-:W-:Y:S02]  /*b3e0*/  FFMA.FTZ R52, R49, R52, -0.24046532809734344482 ;  /* 0xbe763c8b31347423 */ /* 0x000fe40000010034 */
[----:B------:R-:W-:Y:S02]  /*b3f0*/  FFMA.FTZ R56, R167, R56, -0.24046532809734344482 ;  /* 0xbe763c8ba7387423 */ /* 0x000fe40000010038 */
[----:B------:R-:W-:-:S02]  /*b400*/  FADD R71, R196, -1 ;  /* 0xbf800000c4477421 */ /* 0x000fc40000000000 */
[----:B------:R-:W-:Y:S02]  /*b410*/  FADD R213, R213, -1 ;  /* 0xbf800000d5d57421 */ /* 0x000fe40000000000 */
[----:B------:R-:W-:Y:S02]  /*b420*/  FADD R0, R0, R53 ;  /* 0x0000003500007221 */ /* 0x000fe40000000000 */
[----:B------:R-:W-:Y:S02]  /*b430*/  @P4 FFMA.FTZ R0, R207, R60, +INF ;  /* 0x7f800000cf004423 */ /* 0x000fe4000001003c */
[----:B------:R-:W-:Y:S02]  /*b440*/  FFMA.FTZ R52, R49, R52, 0.28857114911079406738 ;  /* 0x3e93bf9931347423 */ /* 0x000fe40000010034 */
[----:B------:R-:W-:Y:S02]  /*b450*/  FFMA.FTZ R56, R167, R56, 0.28857114911079406738 ;  /* 0x3e93bf99a7387423 */ /* 0x000fe40000010038 */
[----:B------:R-:W-:-:S02]  /*b460*/  FFMA.FTZ R60, R71, R48, -0.16845393180847167969 ;  /* 0xbe2c7f30473c7423 */ /* 0x000fc40000010030 */
[----:B------:R-:W-:Y:S02]  /*b470*/  FFMA.FTZ R48, R213, R48, -0.16845393180847167969 ;  /* 0xbe2c7f30d5307423 */ /* 0x000fe40000010030 */
[----:B------:R-:W-:Y:S02]  /*b480*/  FFMA.FTZ R52, R49, R52, -0.36067417263984680176 ;  /* 0xbeb8aa4931347423 */ /* 0x000fe40000010034 */
[----:B------:R-:W-:Y:S02]  /*b490*/  FFMA.FTZ R56, R167, R56, -0.36067417263984680176 ;  /* 0xbeb8aa49a7387423 */ /* 0x000fe40000010038 */
[----:B------:R-:W-:Y:S02]  /*b4a0*/  FFMA.FTZ R60, R71, R60, 0.1716887056827545166 ;  /* 0x3e2fcf2a473c7423 */ /* 0x000fe4000001003c */
[----:B------:R-:W-:Y:S02]  /*b4b0*/  @P0 IMAD.MOV.U32 R53, RZ, RZ, 0x7f800000 ;  /* 0x7f800000ff350424 */ /* 0x000fe400078e00ff */
[----:B------:R-:W-:Y:S01]  /*b4c0*/  FFMA.FTZ R48, R213, R48, 0.1716887056827545166 ;  /* 0x3e2fcf2ad5307423 */ /* 0x000fe20000010030 */
[----:B------:R-:W-:Y:S01]  /*b4d0*/  F2FP.PACK_AB R67, R204, R202 ;  /* 0x000000cacc43723e */ /* 0x000fe200000000ff */
[----:B------:R-:W-:Y:S01]  /*b4e0*/  FFMA.FTZ R52, R49, R52, 0.48089820146560668945 ;  /* 0x3ef6384a31347423 */ /* 0x000fe20000010034 */
[----:B------:R-:W-:Y:S01]  /*b4f0*/  F2FP.PACK_AB R66, R199, R197 ;  /* 0x000000c5c742723e */ /* 0x000fe200000000ff */
[----:B------:R-:W-:Y:S01]  /*b500*/  FFMA.FTZ R56, R167, R56, 0.48089820146560668945 ;  /* 0x3ef6384aa7387423 */ /* 0x000fe20000010038 */
[----:B------:R-:W-:Y:S01]  /*b510*/  F2FP.PACK_AB R177, R184, R177 ;  /* 0x000000b1b8b1723e */ /* 0x000fe200000000ff */
[----:B------:R-:W-:Y:S01]  /*b520*/  FFMA.FTZ R60, R71, R60, -0.17900948226451873779 ;  /* 0xbe374e43473c7423 */ /* 0x000fe2000001003c */
[----:B------:R-:W-:Y:S01]  /*b530*/  F2FP.PACK_AB R176, R173, R226 ;  /* 0x000000e2adb0723e */ /* 0x000fe200000000ff */
[----:B------:R-:W-:Y:S01]  /*b540*/  @P0 FFMA.FTZ R214, R208, R53, +INF ;  /* 0x7f800000d0d60423 */ /* 0x000fe20000010035 */
[----:B------:R-:W-:Y:S01]  /*b550*/  F2FP.PACK_AB R181, R185, R181 ;  /* 0x000000b5b9b5723e */ /* 0x000fe200000000ff */
[----:B------:R-:W-:Y:S01]  /*b560*/  FFMA.FTZ R48, R213, R48, -0.17900948226451873779 ;  /* 0xbe374e43d5307423 */ /* 0x000fe20000010030 */
[----:B------:R-:W-:-:S02]  /*b570*/  F2FP.PACK_AB R180, R175, R169 ;  /* 0x000000a9afb4723e */ /* 0x000fc400000000ff */
[----:B------:R-:W-:Y:S02]  /*b580*/  F2FP.PACK_AB R191, R219, R218 ;  /* 0x000000dadbbf723e */ /* 0x000fe400000000ff */
[----:B------:R-:W-:Y:S02]  /*b590*/  F2FP.PACK_AB R190, R201, R190 ;  /* 0x000000bec9be723e */ /* 0x000fe400000000ff */
[----:B------:R-:W-:Y:S01]  /*b5a0*/  @P3 MOV R53, 0x7f800000 ;  /* 0x7f80000000353802 */ /* 0x000fe20000000f00 */
[----:B------:R-:W-:Y:S02]  /*b5b0*/  FFMA.FTZ R52, R49, R52, -0.72134751081466674805 ;  /* 0xbf38aa3b31347423 */ /* 0x000fe40000010034 */
[----:B------:R-:W-:Y:S02]  /*b5c0*/  FFMA.FTZ R56, R167, R56, -0.72134751081466674805 ;  /* 0xbf38aa3ba7387423 */ /* 0x000fe40000010038 */
[----:B------:R-:W-:Y:S01]  /*b5d0*/  FFMA.FTZ R60, R71, R60, 0.20512372255325317383 ;  /* 0x3e520bf4473c7423 */ /* 0x000fe2000001003c */
[----:B------:R0:W-:Y:S01]  /*b5e0*/  STS.64 [R68+0x2280], R66 ;  /* 0x0022804244007388 */ /* 0x0001e20000000a00 */
[----:B------:R-:W-:-:S02]  /*b5f0*/  FFMA.FTZ R48, R213, R48, 0.20512372255325317383 ;  /* 0x3e520bf4d5307423 */ /* 0x000fc40000010030 */
[----:B------:R-:W-:Y:S01]  /*b600*/  FADD R228, R228, R189 ;  /* 0x000000bde4e47221 */ /* 0x000fe20000000000 */
[----:B------:R-:W-:Y:S01]  /*b610*/  STS.64 [R68+0x2100], R176 ;  /* 0x002100b044007388 */ /* 0x000fe20000000a00 */
[----:B------:R-:W-:Y:S01]  /*b620*/  @P3 FFMA.FTZ R228, R178, R53, +INF ;  /* 0x7f800000b2e43423 */ /* 0x000fe20000010035 */
[----:B------:R-:W-:Y:S02]  /*b630*/  ISETP.GE.U32.AND P3, PT, R206, 0x7f800000, PT ;  /* 0x7f800000ce00780c */ /* 0x000fe40003f66070 */
[----:B------:R-:W-:Y:S01]  /*b640*/  STS.64 [R68+0x2300], R180 ;  /* 0x002300b444007388 */ /* 0x000fe20000000a00 */
[----:B------:R-:W-:Y:S01]  /*b650*/  FMUL R52, R49, R52 ;  /* 0x0000003431347220 */ /* 0x000fe20000400000 */
[----:B------:R-:W-:Y:S02]  /*b660*/  ISETP.GE.U32.AND P4, PT, R172, 0x7f800000, PT ;  /* 0x7f800000ac00780c */ /* 0x000fe40003f86070 */
[----:B------:R1:W-:Y:S01]  /*b670*/  STS.64 [R68+0x2380], R190 ;  /* 0x002380be44007388 */ /* 0x0003e20000000a00 */
[----:B------:R-:W-:-:S02]  /*b680*/  FMUL R56, R167, R56 ;  /* 0x00000038a7387220 */ /* 0x000fc40000400000 */
[----:B------:R-:W-:Y:S02]  /*b690*/  FFMA.FTZ R60, R71, R60, -0.24046532809734344482 ;  /* 0xbe763c8b473c7423 */ /* 0x000fe4000001003c */
[----:B------:R-:W-:Y:S02]  /*b6a0*/  FFMA.FTZ R48, R213, R48, -0.24046532809734344482 ;  /* 0xbe763c8bd5307423 */ /* 0x000fe40000010030 */
[----:B------:R-:W-:Y:S02]  /*b6b0*/  FMUL R52, R49, R52 ;  /* 0x0000003431347220 */ /* 0x000fe40000400000 */
[----:B------:R-:W-:Y:S02]  /*b6c0*/  FMUL R56, R167, R56 ;  /* 0x00000038a7387220 */ /* 0x000fe40000400000 */
[----:B------:R-:W-:Y:S02]  /*b6d0*/  FFMA.FTZ R60, R71, R60, 0.28857114911079406738 ;  /* 0x3e93bf99473c7423 */ /* 0x000fe4000001003c */
[----:B------:R-:W-:-:S02]  /*b6e0*/  FFMA.FTZ R48, R213, R48, 0.28857114911079406738 ;  /* 0x3e93bf99d5307423 */ /* 0x000fc40000010030 */
[----:B------:R-:W-:Y:S02]  /*b6f0*/  FFMA.FTZ R49, R49, 1.4426950216293334961, R52 ;  /* 0x3fb8aa3b31317823 */ /* 0x000fe40000010034 */
[----:B------:R-:W-:Y:S02]  /*b700*/  FFMA.FTZ R56, R167, 1.4426950216293334961, R56 ;  /* 0x3fb8aa3ba7387823 */ /* 0x000fe40000010038 */
[----:B------:R-:W-:Y:S02]  /*b710*/  FFMA.FTZ R60, R71, R60, -0.36067417263984680176 ;  /* 0xbeb8aa49473c7423 */ /* 0x000fe4000001003c */
[----:B------:R-:W-:Y:S01]  /*b720*/  FFMA.FTZ R48, R213, R48, -0.36067417263984680176 ;  /* 0xbeb8aa49d5307423 */ /* 0x000fe20000010030 */
[----:B------:R-:W-:Y:S01]  /*b730*/  @P4 MOV R53, 0x7f800000 ;  /* 0x7f80000000354802 */ /* 0x000fe20000000f00 */
[----:B------:R-:W-:Y:S02]  /*b740*/  FADD R169, R10, R49 ;  /* 0x000000310aa97221 */ /* 0x000fe40000000000 */
[----:B------:R-:W-:Y:S01]  /*b750*/  FADD R171, R11, R56 ;  /* 0x000000380bab7221 */ /* 0x000fe20000000000 */
[----:B------:R-:W-:Y:S01]  /*b760*/  BAR.SYNC.DEFER_BLOCKING 0x0 ;  /* 0x0000000000007b1d */ /* 0x000fe20000010000 */
[----:B------:R-:W-:-:S02]  /*b770*/  FFMA.FTZ R60, R71, R60, 0.48089820146560668945 ;  /* 0x3ef6384a473c7423 */ /* 0x000fc4000001003c */
[----:B------:R-:W-:Y:S02]  /*b780*/  @P3 IMAD.MOV.U32 R49, RZ, RZ, 0x7f800000 ;  /* 0x7f800000ff313424 */ /* 0x000fe400078e00ff */
[----:B------:R-:W-:Y:S02]  /*b790*/  FFMA.FTZ R56, R213, R48, 0.48089820146560668945 ;  /* 0x3ef6384ad5387423 */ /* 0x000fe40000010030 */
[----:B------:R-:W-:Y:S02]  /*b7a0*/  FFMA.FTZ R60, R71, R60, -0.72134751081466674805 ;  /* 0xbf38aa3b473c7423 */ /* 0x000fe4000001003c */
[----:B------:R-:W-:Y:S01]  /*b7b0*/  @P3 FFMA.FTZ R169, R206, R49, +INF ;  /* 0x7f800000cea93423 */ /* 0x000fe20000010031 */
[----:B------:R-:W-:Y:S01]  /*b7c0*/  ISETP.GE.U32.AND P3, PT, R170, 0x7f800000, PT ;  /* 0x7f800000aa00780c */ /* 0x000fe20003f66070 */
[----:B------:R-:W-:Y:S01]  /*b7d0*/  FFMA.FTZ R64, R213, R56, -0.72134751081466674805 ;  /* 0xbf38aa3bd5407423 */ /* 0x000fe20000010038 */
[----:B------:R-:W-:Y:S01]  /*b7e0*/  LOP3.LUT R173, R215, 0x8, RZ, 0x3c, !PT ;  /* 0x00000008d7ad7812 */ /* 0x000fe200078e3cff */
[----:B------:R-:W-:Y:S01]  /*b7f0*/  @P4 FFMA.FTZ R171, R172, R53, +INF ;  /* 0x7f800000acab4423 */ /* 0x000fe20000010035 */
[----:B------:R-:W-:Y:S01]  /*b800*/  ISETP.GE.U32.AND P4, PT, R168, 0x7f800000, PT ;  /* 0x7f800000a800780c */ /* 0x000fe20003f86070 */
[----:B0-----:R-:W-:Y:S01]  /*b810*/  FMUL R66, R71, R60 ;  /* 0x0000003c47427220 */ /* 0x001fe20000400000 */
[----:B------:R-:W-:Y:S01]  /*b820*/  FSETP.NEU.AND P0, PT, R178, RZ, PT ;  /* 0x000000ffb200720b */ /* 0x000fe20003f0d000 */
[----:B-1----:R-:W-:Y:S01]  /*b830*/  FMUL R68, R213, R64 ;  /* 0x00000040d5447220 */ /* 0x002fe20000400000 */
[----:B------:R-:W-:-:S02]  /*b840*/  LOP3.LUT R176, R215, 0x10, RZ, 0x3c, !PT ;  /* 0x00000010d7b07812 */ /* 0x000fc400078e3cff */
[----:B------:R-:W-:Y:S01]  /*b850*/  LOP3.LUT R178, R215, 0x18, RZ, 0x3c, !PT ;  /* 0x00000018d7b27812 */ /* 0x000fe200078e3cff */
[----:B------:R-:W-:Y:S01]  /*b860*/  FMUL R70, R71, R66 ;  /* 0x0000004247467220 */ /* 0x000fe20000400000 */
[----:B------:R-:W0:Y:S01]  /*b870*/  LDS.64 R10, [R215] ;  /* 0x00000000d70a7984 */ /* 0x000e220000000a00 */
[----:B------:R-:W-:-:S03]  /*b880*/  FMUL R72, R213, R68 ;  /* 0x00000044d5487220 */ /* 0x000fc60000400000 */
[----:B------:R-:W1:Y:S01]  /*b890*/  LDS.64 R48, [R173] ;  /* 0x00000000ad307984 */ /* 0x000e620000000a00 */
[----:B------:R-:W-:-:S03]  /*b8a0*/  FFMA.FTZ R75, R71, 1.4426950216293334961, R70 ;  /* 0x3fb8aa3b474b7823 */ /* 0x000fc60000010046 */
[----:B------:R-:W2:Y:S01]  /*b8b0*/  LDS.64 R52, [R176] ;  /* 0x00000000b0347984 */ /* 0x000ea20000000a00 */
[----:B------:R-:W-:-:S03]  /*b8c0*/  FFMA.FTZ R78, R213, 1.4426950216293334961, R72 ;  /* 0x3fb8aa3bd54e7823 */ /* 0x000fc60000010048 */
[----:B------:R-:W3:Y:S04]  /*b8d0*/  LDS.64 R56, [R178] ;  /* 0x00000000b2387984 */ /* 0x000ee80000000a00 */
[----:B------:R-:W4:Y:S01]  /*b8e0*/  LDS.64 R60, [R215+0x400] ;  /* 0x00040000d73c7984 */ /* 0x000f220000000a00 */
[----:B------:R-:W-:-:S03]  /*b8f0*/  @P3 MOV R167, 0x7f800000 ;  /* 0x7f80000000a73802 */ /* 0x000fc60000000f00 */
[----:B------:R-:W5:Y:S01]  /*b900*/  LDS.64 R64, [R173+0x400] ;  /* 0x00040000ad407984 */ /* 0x000f620000000a00 */
[----:B------:R-:W-:-:S03]  /*b910*/  @P4 IMAD.MOV.U32 R175, RZ, RZ, 0x7f800000 ;  /* 0x7f800000ffaf4424 */ /* 0x000fc600078e00ff */
[----:B------:R-:W0:Y:S01]  /*b920*/  LDS.64 R66, [R176+0x400] ;  /* 0x00040000b0427984 */ /* 0x000e220000000a00 */
[----:B------:R-:W-:-:S03]  /*b930*/  FADD R212, R212, R75 ;  /* 0x0000004bd4d47221 */ /* 0x000fc60000000000 */
[----:B------:R-:W1:Y:S01]  /*b940*/  LDS.64 R68, [R178+0x400] ;  /* 0x00040000b2447984 */ /* 0x000e620000000a00 */
[----:B------:R-:W-:-:S03]  /*b950*/  FADD R225, R225, R78 ;  /* 0x0000004ee1e17221 */ /* 0x000fc60000000000 */
[----:B------:R-:W2:Y:S04]  /*b960*/  LDS.64 R70, [R215+0x800] ;  /* 0x00080000d7467984 */ /* 0x000ea80000000a00 */
[----:B------:R-:W3:Y:S01]  /*b970*/  LDS.64 R72, [R173+0x800] ;  /* 0x00080000ad487984 */ /* 0x000ee20000000a00 */
[----:B------:R-:W-:-:S03]  /*b980*/  @P3 FFMA.FTZ R212, R170, R167, +INF ;  /* 0x7f800000aad43423 */ /* 0x000fc600000100a7 */
[----:B------:R-:W4:Y:S01]  /*b990*/  LDS.64 R76, [R176+0x800] ;  /* 0x00080000b04c7984 */ /* 0x000f220000000a00 */
[----:B------:R-:W-:-:S03]  /*b9a0*/  @P4 FFMA.FTZ R225, R168, R175, +INF ;  /* 0x7f800000a8e14423 */ /* 0x000fc600000100af */
[----:B------:R-:W5:Y:S04]  /*b9b0*/  LDS.64 R74, [R178+0x800] ;  /* 0x00080000b24a7984 */ /* 0x000f680000000a00 */
[----:B------:R-:W5:Y:S04]  /*b9c0*/  LDS.64 R78, [R215+0xc00] ;  /* 0x000c0000d74e7984 */ /* 0x000f680000000a00 */
[----:B------:R-:W5:Y:S04]  /*b9d0*/  LDS.64 R94, [R173+0xc00] ;  /* 0x000c0000ad5e7984 */ /* 0x000f680000000a00 */
[----:B------:R-:W5:Y:S04]  /*b9e0*/  LDS.64 R166, [R176+0xc00] ;  /* 0x000c0000b0a67984 */ /* 0x000f680000000a00 */
[----:B------:R-:W5:Y:S04]  /*b9f0*/  LDS.64 R174, [R178+0xc00] ;  /* 0x000c0000b2ae7984 */ /* 0x000f680000000a00 */
[----:B0-----:R0:W-:Y:S04]  /*ba00*/  STG.E.U16 [R12.64], R10 ;  /* 0x0000000a0c007986 */ /* 0x0011e8000c101504 */
[----:B-1----:R-:W-:Y:S04]  /*ba10*/  STG.E.U16 [R14.64], R48 ;  /* 0x000000300e007986 */ /* 0x002fe8000c101504 */
[----:B--2---:R-:W-:Y:S04]  /*ba20*/  STG.E.U16 [R16.64], R52 ;  /* 0x0000003410007986 */ /* 0x004fe8000c101504 */
[----:B---3--:R-:W-:Y:S04]  /*ba30*/  STG.E.U16 [R18.64], R56 ;  /* 0x0000003812007986 */ /* 0x008fe8000c101504 */
[----:B----4-:R-:W-:Y:S04]  /*ba40*/  STG.E.U16 [R20.64], R60 ;  /* 0x0000003c14007986 */ /* 0x010fe8000c101504 */
[----:B-----5:R1:W-:Y:S04]  /*ba50*/  STG.E.U16 [R22.64], R64 ;  /* 0x0000004016007986 */ /* 0x0203e8000c101504 */
[----:B------:R2:W-:Y:S04]  /*ba60*/  STG.E.U16 [R24.64], R66 ;  /* 0x0000004218007986 */ /* 0x0005e8000c101504 */
[----:B------:R3:W-:Y:S01]  /*ba70*/  STG.E.U16 [R26.64], R68 ;  /* 0x000000441a007986 */ /* 0x0007e2000c101504 */
[----:B0-----:R-:W-:-:S03]  /*ba80*/  PRMT R10, R10, 0x7632, R10 ;  /* 0x000076320a0a7816 */ /* 0x001fc6000000000a */
[----:B------:R0:W-:Y:S01]  /*ba90*/  STG.E.U16 [R28.64], R70 ;  /* 0x000000461c007986 */ /* 0x0001e2000c101504 */
[----:B-1----:R-:W-:-:S03]  /*baa0*/  PRMT R23, R48, 0x7632, R23 ;  /* 0x0000763230177816 */ /* 0x002fc60000000017 */
[----:B------:R1:W-:Y:S01]  /*bab0*/  STG.E.U16 [R30.64], R72 ;  /* 0x000000481e007986 */ /* 0x0003e2000c101504 */
[----:B--2---:R-:W-:-:S03]  /*bac0*/  PRMT R25, R52, 0x7632, R25 ;  /* 0x0000763234197816 */ /* 0x004fc60000000019 */
[----:B------:R-:W-:Y:S01]  /*bad0*/  STG.E.U16 [R32.64], R76 ;  /* 0x0000004c20007986 */ /* 0x000fe2000c101504 */
[----:B---3--:R-:W-:-:S03]  /*bae0*/  PRMT R27, R56, 0x7632, R27 ;  /* 0x00007632381b7816 */ /* 0x008fc6000000001b */
[----:B------:R-:W-:Y:S01]  /*baf0*/  STG.E.U16 [R34.64], R74 ;  /* 0x0000004a22007986 */ /* 0x000fe2000c101504 */
[----:B0-----:R-:W-:-:S03]  /*bb00*/  PRMT R29, R60, 0x7632, R29 ;  /* 0x000076323c1d7816 */ /* 0x001fc6000000001d */
[----:B------:R-:W-:Y:S01]  /*bb10*/  STG.E.U16 [R36.64], R78 ;  /* 0x0000004e24007986 */ /* 0x000fe2000c101504 */
[----:B-1----:R-:W-:-:S03]  /*bb20*/  PRMT R31, R64, 0x7632, R31 ;  /* 0x00007632401f7816 */ /* 0x002fc6000000001f */
[----:B------:R-:W-:Y:S04]  /*bb30*/  STG.E.U16 [R38.64], R94 ;  /* 0x0000005e26007986 */ /* 0x000fe8000c101504 */
[----:B------:R0:W-:Y:S04]  /*bb40*/  STG.E.U16 [R40.64], R166 ;  /* 0x000000a628007986 */ /* 0x0001e8000c101504 */
[----:B------:R1:W-:Y:S04]  /*bb50*/  STG.E.U16 [R42.64], R174 ;  /* 0x000000ae2a007986 */ /* 0x0003e8000c101504 */
[----:B------:R2:W-:Y:S04]  /*bb60*/  STG.E.U16 [R44.64], R10 ;  /* 0x0000000a2c007986 */ /* 0x0005e8000c101504 */
[----:B------:R3:W-:Y:S01]  /*bb70*/  STG.E.U16 [R46.64], R23 ;  /* 0x000000172e007986 */ /* 0x0007e2000c101504 */
[----:B0-----:R-:W-:-:S02]  /*bb80*/  PRMT R40, R66, 0x7632, R40 ;  /* 0x0000763242287816 */ /* 0x001fc40000000028 */
[----:B------:R-:W-:Y:S01]  /*bb90*/  PRMT R41, R68, 0x7632, R41 ;  /* 0x0000763244297816 */ /* 0x000fe20000000029 */
[----:B------:R0:W-:Y:S01]  /*bba0*/  STG.E.U16 [R50.64], R25 ;  /* 0x0000001932007986 */ /* 0x0001e2000c101504 */
[----:B-1----:R-:W-:Y:S02]  /*bbb0*/  PRMT R42, R70, 0x7632, R42 ;  /* 0x00007632462a7816 */ /* 0x002fe4000000002a */
[----:B------:R-:W-:Y:S01]  /*bbc0*/  PRMT R43, R72, 0x7632, R43 ;  /* 0x00007632482b7816 */ /* 0x000fe2000000002b */
[----:B------:R-:W-:Y:S01]  /*bbd0*/  STG.E.U16 [R54.64], R27 ;  /* 0x0000001b36007986 */ /* 0x000fe2000c101504 */
[----:B--2---:R-:W-:-:S03]  /*bbe0*/  PRMT R44, R76, 0x7632, R44 ;  /* 0x000076324c2c7816 */ /* 0x004fc6000000002c */
[----:B------:R-:W-:Y:S01]  /*bbf0*/  STG.E.U16 [R58.64], R29 ;  /* 0x0000001d3a007986 */ /* 0x000fe2000c101504 */
[----:B------:R-:W-:-:S03]  /*bc00*/  PRMT R45, R74, 0x7632, R45 ;  /* 0x000076324a2d7816 */ /* 0x000fc6000000002d */
[----:B------:R-:W-:Y:S01]  /*bc10*/  STG.E.U16 [R62.64], R31 ;  /* 0x0000001f3e007986 */ /* 0x000fe2000c101504 */
[----:B---3--:R-:W-:-:S03]  /*bc20*/  PRMT R46, R78, 0x7632, R46 ;  /* 0x000076324e2e7816 */ /* 0x008fc6000000002e */
[----:B------:R-:W-:Y:S01]  /*bc30*/  STG.E.U16 [R80.64], R40 ;  /* 0x0000002850007986 */ /* 0x000fe2000c101504 */
[----:B------:R-:W-:-:S03]  /*bc40*/  PRMT R48, R94, 0x7632, R48 ;  /* 0x000076325e307816 */ /* 0x000fc60000000030 */
[----:B------:R-:W-:Y:S01]  /*bc50*/  STG.E.U16 [R82.64], R41 ;  /* 0x0000002952007986 */ /* 0x000fe2000c101504 */
[----:B------:R-:W-:-:S03]  /*bc60*/  PRMT R166, R166, 0x7632, R166 ;  /* 0x00007632a6a67816 */ /* 0x000fc600000000a6 */
[----:B------:R-:W-:Y:S01]  /*bc70*/  STG.E.U16 [R84.64], R42 ;  /* 0x0000002a54007986 */ /* 0x000fe2000c101504 */
[----:B0-----:R-:W-:-:S03]  /*bc80*/  PRMT R50, R174, 0x7632, R50 ;  /* 0x00007632ae327816 */ /* 0x001fc60000000032 */
[----:B------:R-:W-:Y:S04]  /*bc90*/  STG.E.U16 [R86.64], R43 ;  /* 0x0000002b56007986 */ /* 0x000fe8000c101504 */
[----:B------:R-:W-:Y:S04]  /*bca0*/  STG.E.U16 [R88.64], R44 ;  /* 0x0000002c58007986 */ /* 0x000fe8000c101504 */
[----:B------:R-:W-:Y:S04]  /*bcb0*/  STG.E.U16 [R90.64], R45 ;  /* 0x0000002d5a007986 */ /* 0x000fe8000c101504 */
[----:B------:R-:W-:Y:S04]  /*bcc0*/  STG.E.U16 [R92.64], R46 ;  /* 0x0000002e5c007986 */ /* 0x000fe8000c101504 */
[----:B------:R-:W-:Y:S04]  /*bcd0*/  STG.E.U16 [R96.64], R48 ;  /* 0x0000003060007986 */ /* 0x000fe8000c101504 */
[----:B------:R-:W-:Y:S04]  /*bce0*/  STG.E.U16 [R98.64], R166 ;  /* 0x000000a662007986 */ /* 0x000fe8000c101504 */
[----:B------:R-:W-:Y:S04]  /*bcf0*/  STG.E.U16 [R100.64], R50 ;  /* 0x0000003264007986 */ /* 0x000fe8000c101504 */
[----:B------:R0:W-:Y:S04]  /*bd00*/  STG.E.U16 [R102.64], R11 ;  /* 0x0000000b66007986 */ /* 0x0001e8000c101504 */
[----:B------:R-:W-:Y:S04]  /*bd10*/  STG.E.U16 [R104.64], R49 ;  /* 0x0000003168007986 */ /* 0x000fe8000c101504 */
[----:B------:R-:W-:Y:S04]  /*bd20*/  STG.E.U16 [R106.64], R53 ;  /* 0x000000356a007986 */ /* 0x000fe8000c101504 */
[----:B------:R-:W-:Y:S04]  /*bd30*/  STG.E.U16 [R108.64], R57 ;  /* 0x000000396c007986 */ /* 0x000fe8000c101504 */
[----:B------:R-:W-:Y:S04]  /*bd40*/  STG.E.U16 [R110.64], R61 ;  /* 0x0000003d6e007986 */ /* 0x000fe8000c101504 */
[----:B------:R-:W-:Y:S04]  /*bd50*/  STG.E.U16 [R112.64], R65 ;  /* 0x0000004170007986 */ /* 0x000fe8000c101504 */
[----:B------:R-:W-:Y:S04]  /*bd60*/  STG.E.U16 [R114.64], R67 ;  /* 0x0000004372007986 */ /* 0x000fe8000c101504 */
[----:B------:R-:W-:Y:S01]  /*bd70*/  STG.E.U16 [R116.64], R69 ;  /* 0x0000004574007986 */ /* 0x000fe2000c101504 */
[----:B------:R-:W-:-:S03]  /*bd80*/  PRMT R10, R11, 0x7632, R10 ;  /* 0x000076320b0a7816 */ /* 0x000fc6000000000a */
        /* <DEDUP_REMOVED lines=11> */
[----:B0-----:R-:W-:-:S03]  /*be40*/  PRMT R11, R67, 0x7632, R11 ;  /* 0x00007632430b7816 */ /* 0x001fc6000000000b */
        /* <DEDUP_REMOVED lines=8> */
[----:B------:R0:W-:Y:S01]  /*bed0*/  STG.E.U16 [R138.64], R12 ;  /* 0x0000000c8a007986 */ /* 0x0001e2000c101504 */
[----:B------:R-:W-:-:S03]  /*bee0*/  PRMT R78, R75, 0x7632, R78 ;  /* 0x000076324b4e7816 */ /* 0x000fc6000000004e */
[----:B------:R-:W-:Y:S01]  /*bef0*/  STG.E.U16 [R140.64], R70 ;  /* 0x000000468c007986 */ /* 0x000fe2000c101504 */
[----:B------:R-:W-:-:S03]  /*bf00*/  PRMT R17, R79, 0x7632, R17 ;  /* 0x000076324f117816 */ /* 0x000fc60000000011 */
[----:B------:R1:W-:Y:S01]  /*bf10*/  STG.E.U16 [R142.64], R13 ;  /* 0x0000000d8e007986 */ /* 0x0003e2000c101504 */
[----:B------:R-:W-:-:S03]  /*bf20*/  PRMT R80, R95, 0x7632, R80 ;  /* 0x000076325f507816 */ /* 0x000fc60000000050 */
[----:B------:R-:W-:Y:S01]  /*bf30*/  STG.E.U16 [R144.64], R72 ;  /* 0x0000004890007986 */ /* 0x000fe2000c101504 */
[----:B------:R-:W-:-:S03]  /*bf40*/  PRMT R81, R167, 0x7632, R81 ;  /* 0x00007632a7517816 */ /* 0x000fc60000000051 */
[----:B------:R-:W-:Y:S01]  /*bf50*/  STG.E.U16 [R146.64], R11 ;  /* 0x0000000b92007986 */ /* 0x000fe2000c101504 */
[----:B------:R-:W-:-:S03]  /*bf60*/  PRMT R82, R175, 0x7632, R82 ;  /* 0x00007632af527816 */ /* 0x000fc60000000052 */
[----:B------:R-:W-:Y:S04]  /*bf70*/  STG.E.U16 [R148.64], R74 ;  /* 0x0000004a94007986 */ /* 0x000fe8000c101504 */
[----:B------:R2:W-:Y:S04]  /*bf80*/  STG.E.U16 [R150.64], R15 ;  /* 0x0000000f96007986 */ /* 0x0005e8000c101504 */
[----:B------:R3:W-:Y:S04]  /*bf90*/  STG.E.U16 [R152.64], R76 ;  /* 0x0000004c98007986 */ /* 0x0007e8000c101504 */
[----:B------:R3:W-:Y:S01]  /*bfa0*/  STG.E.U16 [R154.64], R16 ;  /* 0x000000109a007986 */ /* 0x0007e2000c101504 */
[----:B------:R-:W-:-:S03]  /*bfb0*/  FSETP.NEU.AND P2, PT, R208, RZ, PT ;  /* 0x000000ffd000720b */ /* 0x000fc60003f4d000 */
[----:B------:R3:W-:Y:S04]  /*bfc0*/  STG.E.U16 [R156.64], R78 ;  /* 0x0000004e9c007986 */ /* 0x0007e8000c101504 */
[----:B------:R3:W-:Y:S04]  /*bfd0*/  STG.E.U16 [R158.64], R17 ;  /* 0x000000119e007986 */ /* 0x0007e8000c101504 */
[----:B------:R3:W-:Y:S04]  /*bfe0*/  STG.E.U16 [R160.64], R80 ;  /* 0x00000050a0007986 */ /* 0x0007e8000c101504 */
[----:B------:R3:W-:Y:S01]  /*bff0*/  STG.E.U16 [R162.64], R81 ;  /* 0x00000051a2007986 */ /* 0x0007e2000c101504 */
[----:B------:R-:W-:-:S03]  /*c000*/  FSEL R177, R214, -INF , P2 ;  /* 0xff800000d6b17808 */ /* 0x000fc60001000000 */
[----:B------:R3:W-:Y:S04]  /*c010*/  STG.E.U16 [R164.64], R82 ;  /* 0x00000052a4007986 */ /* 0x0007e8000c101504 */
[----:B------:R-:W-:Y:S01]  /*c020*/  BAR.SYNC.DEFER_BLOCKING 0x0 ;  /* 0x0000000000007b1d */ /* 0x000fe20000010000 */
[----:B------:R-:W-:Y:S02]  /*c030*/  FSETP.NEU.AND P1, PT, R209, RZ, PT ;  /* 0x000000ffd100720b */ /* 0x000fe40003f2d000 */
[----:B------:R-:W-:Y:S01]  /*c040*/  FSETP.NEU.AND P3, PT, R207, RZ, PT ;  /* 0x000000ffcf00720b */ /* 0x000fe20003f6d000 */
[----:B0-----:R-:W-:Y:S01]  /*c050*/  FFMA R12, R177, 0.69314718246459960938, R2 ;  /* 0x3f317218b10c7823 */ /* 0x001fe20000000002 */
[----:B------:R-:W-:Y:S02]  /*c060*/  FSETP.NEU.AND P2, PT, R172, RZ, PT ;  /* 0x000000ffac00720b */ /* 0x000fe40003f4d000 */
[----:B------:R-:W-:-:S02]  /*c070*/  FSEL R172, R227, -INF , P1 ;  /* 0xff800000e3ac7808 */ /* 0x000fc40000800000 */
[----:B------:R-:W-:Y:S02]  /*c080*/  FSEL R2, R0, -INF , P3 ;  /* 0xff80000000027808 */ /* 0x000fe40001800000 */
[----:B------:R-:W-:Y:S02]  /*c090*/  FSETP.NEU.AND P4, PT, R206, RZ, PT ;  /* 0x000000ffce00720b */ /* 0x000fe40003f8d000 */
[----:B------:R-:W-:Y:S02]  /*c0a0*/  FSEL R173, R228, -INF , P0 ;  /* 0xff800000e4ad7808 */ /* 0x000fe40000000000 */
[----:B------:R-:W-:Y:S02]  /*c0b0*/  FSETP.NEU.AND P1, PT, R170, RZ, PT ;  /* 0x000000ffaa00720b */ /* 0x000fe40003f2d000 */
[----:B------:R-:W-:Y:S01]  /*c0c0*/  FSETP.NEU.AND P0, PT, R168, RZ, PT ;  /* 0x000000ffa800720b */ /* 0x000fe20003f0d000 */
[----:B-1----:R-:W-:Y:S01]  /*c0d0*/  FFMA R13, R172, 0.69314718246459960938, R3 ;  /* 0x3f317218ac0d7823 */ /* 0x002fe20000000003 */
[----:B------:R-:W-:Y:S01]  /*c0e0*/  FSEL R169, R169, -INF , P4 ;  /* 0xff800000a9a97808 */ /* 0x000fe20002000000 */
[----:B--2---:R-:W-:Y:S01]  /*c0f0*/  FFMA R15, R2, 0.69314718246459960938, R5 ;  /* 0x3f317218020f7823 */ /* 0x004fe20000000005 */
[----:B------:R-:W-:-:S02]  /*c100*/  FSEL R0, R171, -INF , P2 ;  /* 0xff800000ab007808 */ /* 0x000fc40001000000 */
[----:B------:R-:W-:Y:S02]  /*c110*/  FSEL R3, R212, -INF , P1 ;  /* 0xff800000d4037808 */ /* 0x000fe40000800000 */
[----:B------:R-:W-:Y:S01]  /*c120*/  FSEL R2, R225, -INF , P0 ;  /* 0xff800000e1027808 */ /* 0x000fe20000000000 */
[----:B------:R-:W-:Y:S02]  /*c130*/  FFMA R14, R173, 0.69314718246459960938, R4 ;  /* 0x3f317218ad0e7823 */ /* 0x000fe40000000004 */
[----:B------:R-:W-:Y:S02]  /*c140*/  FFMA R4, R169, 0.69314718246459960938, R6 ;  /* 0x3f317218a9047823 */ /* 0x000fe40000000006 */
[----:B------:R-:W-:Y:S01]  /*c150*/  FFMA R5, R0, 0.69314718246459960938, R7 ;  /* 0x3f31721800057823 */ /* 0x000fe20000000007 */
[----:B------:R-:W-:Y:S01]  /*c160*/  LOP3.LUT R0, R239, 0x70, RZ, 0xc0, !PT ;  /* 0x00000070ef007812 */ /* 0x000fe200078ec0ff */
[----:B------:R-:W-:Y:S02]  /*c170*/  FFMA R6, R3, 0.69314718246459960938, R8 ;  /* 0x3f31721803067823 */ /* 0x000fe40000000008 */
[----:B------:R-:W-:-:S02]  /*c180*/  FFMA R7, R2, 0.69314718246459960938, R9 ;  /* 0x3f31721802077823 */ /* 0x000fc40000000009 */
[----:B------:R3:W-:Y:S04]  /*c190*/  STS.128 [R0], R12 ;  /* 0x0000000c00007388 */ /* 0x0007e80000000c00 */
[----:B------:R3:W-:Y:S04]  /*c1a0*/  STS.128 [R0+0x80], R4 ;  /* 0x0000800400007388 */ /* 0x0007e80000000c00 */
[----:B------:R-:W-:Y:S06]  /*c1b0*/  BAR.SYNC.DEFER_BLOCKING 0x0 ;  /* 0x0000000000007b1d */ /* 0x000fec0000010000 */
[----:B------:R-:W-:Y:S05]  /*c1c0*/  @P5 EXIT ;  /* 0x000000000000594d */ /* 0x000fea0003800000 */
[----:B---3--:R-:W0:Y:S01]  /*c1d0*/  LDS R7, [R210] ;  /* 0x00000000d2077984 */ /* 0x008e220000000800 */
[----:B------:R-:W-:Y:S01]  /*c1e0*/  IMAD R0, R237, c[0x0][0x1cc], RZ ;  /* 0x00007300ed007a24 */ /* 0x000fe200078e02ff */
[C---:B------:R-:W-:Y:S01]  /*c1f0*/  SHF.L.U32 R3, R235.reuse, 0x2, RZ ;  /* 0x00000002eb037819 */ /* 0x040fe200000006ff */
[----:B------:R-:W-:-:S03]  /*c200*/  IMAD.HI R5, R235, 0x4, RZ ;  /* 0x00000004eb057827 */ /* 0x000fc600078e02ff */
[C---:B------:R-:W-:Y:S01]  /*c210*/  SHF.L.U32 R2, R0.reuse, 0x2, RZ ;  /* 0x0000000200027819 */ /* 0x040fe200000006ff */
[----:B------:R-:W-:-:S03]  /*c220*/  IMAD.HI R0, R0, 0x4, RZ ;  /* 0x0000000400007827 */ /* 0x000fc600078e02ff */
[----:B------:R-:W-:-:S04]  /*c230*/  IADD3 R2, P0, P1, R3, c[0x0][0x180], R2 ;  /* 0x0000600003027a10 */ /* 0x000fc8000791e002 */
[----:B------:R-:W-:-:S05]  /*c240*/  IADD3.X R3, R5, c[0x0][0x184], R0, P0, P1 ;  /* 0x0000610005037a10 */ /* 0x000fca00007e2400 */
[----:B0-----:R-:W-:Y:S01]  /*c250*/  STG.E [R2.64], R7 ;  /* 0x0000000702007986 */ /* 0x001fe2000c101904 */
[----:B------:R-:W-:Y:S05]  /*c260*/  EXIT ;  /* 0x000000000000794d */ /* 0x000fea0003800000 */
.L_x_2:
[----:B------:R-:W-:-:S00]  /*c270*/  BRA `(.L_x_2) ;  /* 0xfffffff000007947 */ /* 0x000fc0000383ffff */
[----:B------:R-:W-:-:S00]  /*c280*/  NOP ;  /* 0x0000000000007918 */ /* 0x000fc00000000000 */
[----:B------:R-:W-:-:S00]  /*c290*/  NOP ;  /* 0x0000000000007918 */ /* 0x000fc00000000000 */
[----:B------:R-:W-:-:S00]  /*c2a0*/  NOP ;  /* 0x0000000000007918 */ /* 0x000fc00000000000 */
[----:B------:R-:W-:-:S00]  /*c2b0*/  NOP ;  /* 0x0000000000007918 */ /* 0x000fc00000000000 */
[----:B------:R-:W-:-:S00]  /*c2c0*/  NOP ;  /* 0x0000000000007918 */ /* 0x000fc00000000000 */
[----:B------:R-:W-:-:S00]  /*c2d0*/  NOP ;  /* 0x0000000000007918 */ /* 0x000fc00000000000 */
[----:B------:R-:W-:-:S00]  /*c2e0*/  NOP ;  /* 0x0000000000007918 */ /* 0x000fc00000000000 */
[----:B------:R-:W-:-:S00]  /*c2f0*/  NOP ;  /* 0x0000000000007918 */ /* 0x000fc00000000000 */
.L_x_3:


//--------------------- .nv.global.init           --------------------------
	.section	.nv.global.init,"aw",@progbits
.nv.global.init:
	.type		_$_str,@object
	.size		_$_str,(.L_0 - _$_str)
_$_str:
        /*0000*/ 	.byte	0x5f, 0x5f, 0x43, 0x55, 0x44, 0x41, 0x5f, 0x46, 0x54, 0x5a, 0x00
.L_0:


//--------------------- .nv.shared.attn_fwd       --------------------------
	.section	.nv.shared.attn_fwd,"aw",@nobits
	.sectionflags	@""
	.align	16
